//
// Generated by NVIDIA NVVM Compiler
//
// Compiler Build ID: CL-36424714
// Cuda compilation tools, release 13.0, V13.0.88
// Based on NVVM 20.0.0
//

.version 9.0
.target sm_100
.address_size 64

	// .globl	_Z11calPositionPiPsPf

.visible .entry _Z11calPositionPiPsPf(
	.param .u64 .ptr .align 1 _Z11calPositionPiPsPf_param_0,
	.param .u64 .ptr .align 1 _Z11calPositionPiPsPf_param_1,
	.param .u64 .ptr .align 1 _Z11calPositionPiPsPf_param_2
)
{
	.reg .pred 	%p<16>;
	.reg .b16 	%rs<3>;
	.reg .b32 	%r<79>;
	.reg .b32 	%f<9>;
	.reg .b64 	%rd<17>;
	.reg .b64 	%fd<20>;

	ld.param.u64 	%rd3, [_Z11calPositionPiPsPf_param_1];
	ld.param.u64 	%rd4, [_Z11calPositionPiPsPf_param_2];
	cvta.to.global.u64 	%rd1, %rd4;
	mov.b32 	%r67, 0;
$L__BB0_1:
	mul.wide.u32 	%rd5, %r67, 4;
	add.s64 	%rd6, %rd1, %rd5;
	mov.b32 	%r32, 0;
	st.global.u32 	[%rd6], %r32;
	st.global.u32 	[%rd6+4], %r32;
	st.global.u32 	[%rd6+8], %r32;
	st.global.u32 	[%rd6+12], %r32;
	st.global.u32 	[%rd6+16], %r32;
	st.global.u32 	[%rd6+20], %r32;
	st.global.u32 	[%rd6+24], %r32;
	st.global.u32 	[%rd6+28], %r32;
	st.global.u32 	[%rd6+32], %r32;
	st.global.u32 	[%rd6+36], %r32;
	st.global.u32 	[%rd6+40], %r32;
	st.global.u32 	[%rd6+44], %r32;
	st.global.u32 	[%rd6+48], %r32;
	st.global.u32 	[%rd6+52], %r32;
	st.global.u32 	[%rd6+56], %r32;
	st.global.u32 	[%rd6+60], %r32;
	st.global.u32 	[%rd6+64], %r32;
	st.global.u32 	[%rd6+68], %r32;
	st.global.u32 	[%rd6+72], %r32;
	st.global.u32 	[%rd6+76], %r32;
	st.global.u32 	[%rd6+80], %r32;
	st.global.u32 	[%rd6+84], %r32;
	st.global.u32 	[%rd6+88], %r32;
	st.global.u32 	[%rd6+92], %r32;
	st.global.u32 	[%rd6+96], %r32;
	st.global.u32 	[%rd6+100], %r32;
	st.global.u32 	[%rd6+104], %r32;
	st.global.u32 	[%rd6+108], %r32;
	st.global.u32 	[%rd6+112], %r32;
	st.global.u32 	[%rd6+116], %r32;
	st.global.u32 	[%rd6+120], %r32;
	st.global.u32 	[%rd6+124], %r32;
	add.s32 	%r67, %r67, 32;
	setp.ne.s32 	%p1, %r67, 20000;
	@%p1 bra 	$L__BB0_1;
	mov.u32 	%r35, %ntid.x;
	mov.u32 	%r36, %ctaid.x;
	mov.u32 	%r37, %tid.x;
	mad.lo.s32 	%r38, %r36, %r35, %r37;
	mul.lo.s32 	%r39, %r38, 19;
	cvta.to.global.u64 	%rd7, %rd3;
	mul.wide.u32 	%rd8, %r39, 2;
	add.s64 	%rd2, %rd7, %rd8;
	mul.lo.s32 	%r3, %r38, 40;
	mov.b32 	%r70, 1;
	mov.b32 	%r68, 0;
	mov.u32 	%r78, %r68;
$L__BB0_3:
	mul.wide.s32 	%rd9, %r68, 2;
	add.s64 	%rd10, %rd2, %rd9;
	ld.global.u16 	%rs1, [%rd10];
	setp.eq.s16 	%p2, %rs1, 0;
	selp.u32 	%r7, 1, 0, %p2;
	add.s32 	%r77, %r70, %r7;
	setp.ne.s16 	%p3, %rs1, 1;
	setp.ne.s32 	%p4, %r68, 19;
	and.pred  	%p5, %p4, %p3;
	@%p5 bra 	$L__BB0_16;
	setp.ne.s32 	%p6, %r68, 19;
	mov.b32 	%r71, 0;
	@%p6 bra 	$L__BB0_6;
	ld.global.u16 	%rs2, [%rd2+38];
	setp.eq.s16 	%p7, %rs2, 0;
	selp.s32 	%r71, -1, 0, %p7;
$L__BB0_6:
	add.s32 	%r11, %r71, %r77;
	cvt.rn.f64.s32 	%fd2, %r78;
	add.f64 	%fd3, %fd2, 0d3FF0000000000000;
	cvt.rn.f32.f64 	%f1, %fd3;
	setp.lt.s32 	%p8, %r11, 1;
	@%p8 bra 	$L__BB0_15;
	sub.s32 	%r42, %r68, %r11;
	add.s32 	%r12, %r42, 1;
	shl.b32 	%r13, %r11, 1;
	cvt.rn.f64.u32 	%fd4, %r13;
	mov.f64 	%fd5, 0d4008000000000000;
	div.rn.f64 	%fd1, %fd5, %fd4;
	add.s32 	%r43, %r70, %r71;
	add.s32 	%r44, %r43, %r7;
	add.s32 	%r45, %r44, -1;
	and.b32  	%r14, %r11, 3;
	setp.lt.u32 	%p9, %r45, 3;
	mov.b32 	%r76, 0;
	@%p9 bra 	$L__BB0_10;
	and.b32  	%r76, %r11, 2147483644;
	neg.s32 	%r74, %r76;
	shl.b32 	%r47, %r68, 1;
	add.s32 	%r48, %r3, %r47;
	sub.s32 	%r72, %r48, %r13;
	mov.b32 	%r73, 3;
$L__BB0_9:
	.pragma "nounroll";
	add.s32 	%r49, %r72, 2;
	mul.wide.s32 	%rd11, %r49, 4;
	add.s64 	%rd12, %rd1, %rd11;
	st.global.f32 	[%rd12], %f1;
	add.s32 	%r50, %r73, -2;
	cvt.rn.f64.u32 	%fd6, %r50;
	mul.f64 	%fd7, %fd1, %fd6;
	cvt.rn.f32.f64 	%f2, %fd7;
	st.global.f32 	[%rd12+4], %f2;
	st.global.f32 	[%rd12+8], %f1;
	add.s32 	%r51, %r73, 4;
	cvt.rn.f64.u32 	%fd8, %r73;
	mul.f64 	%fd9, %fd1, %fd8;
	cvt.rn.f32.f64 	%f3, %fd9;
	st.global.f32 	[%rd12+12], %f3;
	st.global.f32 	[%rd12+16], %f1;
	add.s32 	%r52, %r73, 2;
	cvt.rn.f64.u32 	%fd10, %r52;
	mul.f64 	%fd11, %fd1, %fd10;
	cvt.rn.f32.f64 	%f4, %fd11;
	st.global.f32 	[%rd12+20], %f4;
	st.global.f32 	[%rd12+24], %f1;
	cvt.rn.f64.u32 	%fd12, %r51;
	mul.f64 	%fd13, %fd1, %fd12;
	cvt.rn.f32.f64 	%f5, %fd13;
	st.global.f32 	[%rd12+28], %f5;
	add.s32 	%r74, %r74, 4;
	add.s32 	%r73, %r73, 8;
	add.s32 	%r72, %r72, 8;
	setp.ne.s32 	%p10, %r74, 0;
	@%p10 bra 	$L__BB0_9;
$L__BB0_10:
	setp.eq.s32 	%p11, %r14, 0;
	@%p11 bra 	$L__BB0_15;
	setp.eq.s32 	%p12, %r14, 1;
	@%p12 bra 	$L__BB0_13;
	add.s32 	%r53, %r12, %r76;
	shl.b32 	%r54, %r53, 1;
	add.s32 	%r55, %r54, %r3;
	mul.wide.s32 	%rd13, %r55, 4;
	add.s64 	%rd14, %rd1, %rd13;
	st.global.f32 	[%rd14], %f1;
	shl.b32 	%r56, %r76, 1;
	or.b32  	%r57, %r56, 1;
	cvt.rn.f64.u32 	%fd14, %r57;
	mul.f64 	%fd15, %fd1, %fd14;
	cvt.rn.f32.f64 	%f6, %fd15;
	st.global.f32 	[%rd14+4], %f6;
	sub.s32 	%r58, %r57, %r76;
	st.global.f32 	[%rd14+8], %f1;
	add.s32 	%r59, %r56, 3;
	cvt.rn.f64.u32 	%fd16, %r59;
	mul.f64 	%fd17, %fd1, %fd16;
	cvt.rn.f32.f64 	%f7, %fd17;
	st.global.f32 	[%rd14+12], %f7;
	add.s32 	%r76, %r58, 1;
$L__BB0_13:
	and.b32  	%r60, %r11, 1;
	setp.eq.b32 	%p13, %r60, 1;
	not.pred 	%p14, %p13;
	@%p14 bra 	$L__BB0_15;
	add.s32 	%r61, %r12, %r76;
	shl.b32 	%r62, %r61, 1;
	add.s32 	%r63, %r62, %r3;
	mul.wide.s32 	%rd15, %r63, 4;
	add.s64 	%rd16, %rd1, %rd15;
	st.global.f32 	[%rd16], %f1;
	shl.b32 	%r64, %r76, 1;
	or.b32  	%r65, %r64, 1;
	cvt.rn.f64.u32 	%fd18, %r65;
	mul.f64 	%fd19, %fd1, %fd18;
	cvt.rn.f32.f64 	%f8, %fd19;
	st.global.f32 	[%rd16+4], %f8;
$L__BB0_15:
	add.s32 	%r78, %r78, 2;
	mov.b32 	%r77, 1;
$L__BB0_16:
	add.s32 	%r68, %r68, 1;
	setp.ne.s32 	%p15, %r68, 20;
	mov.u32 	%r70, %r77;
	@%p15 bra 	$L__BB0_3;
	ret;

}
	// .globl	_Z11calDistancePiPfS0_
.visible .entry _Z11calDistancePiPfS0_(
	.param .u64 .ptr .align 1 _Z11calDistancePiPfS0__param_0,
	.param .u64 .ptr .align 1 _Z11calDistancePiPfS0__param_1,
	.param .u64 .ptr .align 1 _Z11calDistancePiPfS0__param_2
)
{
	.reg .pred 	%p<16>;
	.reg .b16 	%rs<7>;
	.reg .b32 	%r<88>;
	.reg .b32 	%f<78>;
	.reg .b64 	%rd<67>;

	ld.param.u64 	%rd6, [_Z11calDistancePiPfS0__param_0];
	ld.param.u64 	%rd7, [_Z11calDistancePiPfS0__param_1];
	ld.param.u64 	%rd8, [_Z11calDistancePiPfS0__param_2];
	cvta.to.global.u64 	%rd1, %rd8;
	cvta.to.global.u64 	%rd2, %rd6;
	cvta.to.global.u64 	%rd3, %rd7;
	mov.u32 	%r17, %ctaid.x;
	mov.u32 	%r18, %tid.x;
	mov.u32 	%r19, %ntid.x;
	mad.lo.s32 	%r20, %r17, %r19, %r18;
	mul.lo.s32 	%r1, %r20, 20;
	mov.b32 	%r82, 0;
$L__BB1_1:
	mul.wide.u32 	%rd9, %r82, 4;
	add.s64 	%rd10, %rd1, %rd9;
	mov.b32 	%r21, 0;
	st.global.u32 	[%rd10], %r21;
	st.global.u32 	[%rd10+4], %r21;
	st.global.u32 	[%rd10+8], %r21;
	st.global.u32 	[%rd10+12], %r21;
	st.global.u32 	[%rd10+16], %r21;
	st.global.u32 	[%rd10+20], %r21;
	st.global.u32 	[%rd10+24], %r21;
	st.global.u32 	[%rd10+28], %r21;
	st.global.u32 	[%rd10+32], %r21;
	st.global.u32 	[%rd10+36], %r21;
	st.global.u32 	[%rd10+40], %r21;
	st.global.u32 	[%rd10+44], %r21;
	st.global.u32 	[%rd10+48], %r21;
	st.global.u32 	[%rd10+52], %r21;
	st.global.u32 	[%rd10+56], %r21;
	st.global.u32 	[%rd10+60], %r21;
	st.global.u32 	[%rd10+64], %r21;
	st.global.u32 	[%rd10+68], %r21;
	st.global.u32 	[%rd10+72], %r21;
	st.global.u32 	[%rd10+76], %r21;
	st.global.u32 	[%rd10+80], %r21;
	st.global.u32 	[%rd10+84], %r21;
	st.global.u32 	[%rd10+88], %r21;
	st.global.u32 	[%rd10+92], %r21;
	st.global.u32 	[%rd10+96], %r21;
	st.global.u32 	[%rd10+100], %r21;
	st.global.u32 	[%rd10+104], %r21;
	st.global.u32 	[%rd10+108], %r21;
	st.global.u32 	[%rd10+112], %r21;
	st.global.u32 	[%rd10+116], %r21;
	st.global.u32 	[%rd10+120], %r21;
	st.global.u32 	[%rd10+124], %r21;
	add.s32 	%r82, %r82, 32;
	setp.ne.s32 	%p1, %r82, 200000;
	@%p1 bra 	$L__BB1_1;
	add.s32 	%r4, %r1, 1;
	mov.b32 	%r83, 0;
	mov.b16 	%rs6, 0;
	cvt.u64.u32 	%rd59, %r1;
$L__BB1_3:
	sub.s32 	%r6, 19, %r83;
	setp.gt.u32 	%p2, %r83, 18;
	@%p2 bra 	$L__BB1_12;
	add.s32 	%r23, %r83, %r1;
	shl.b32 	%r24, %r23, 1;
	mul.wide.u32 	%rd11, %r24, 4;
	add.s64 	%rd4, %rd3, %rd11;
	mul.wide.u32 	%rd12, %r23, 4;
	add.s64 	%rd5, %rd2, %rd12;
	setp.gt.u32 	%p3, %r83, 15;
	mov.u32 	%r86, %r83;
	@%p3 bra 	$L__BB1_7;
	and.b32  	%r7, %r6, 28;
	mov.b32 	%r85, 0;
	mov.u32 	%r86, %r83;
$L__BB1_6:
	.pragma "nounroll";
	ld.global.f32 	%f1, [%rd4];
	ld.global.f32 	%f2, [%rd4+4];
	ld.global.u32 	%r26, [%rd5];
	add.s32 	%r27, %r86, %r4;
	shl.b32 	%r28, %r27, 1;
	mul.wide.u32 	%rd13, %r28, 4;
	add.s64 	%rd14, %rd3, %rd13;
	ld.global.f32 	%f3, [%rd14];
	ld.global.f32 	%f4, [%rd14+4];
	add.s32 	%r29, %r86, %r1;
	mul.wide.u32 	%rd15, %r29, 4;
	add.s64 	%rd16, %rd2, %rd15;
	ld.global.u32 	%r30, [%rd16+4];
	setp.gt.f32 	%p4, %f4, %f2;
	selp.f32 	%f5, %f4, %f2, %p4;
	selp.f32 	%f6, %f2, %f4, %p4;
	sub.f32 	%f7, %f3, %f1;
	sub.f32 	%f8, %f5, %f6;
	mul.f32 	%f9, %f8, %f8;
	fma.rn.f32 	%f10, %f7, %f7, %f9;
	sqrt.rn.f32 	%f11, %f10;
	add.s32 	%r31, %r26, %r1;
	mad.lo.s32 	%r32, %r31, 20, %r30;
	mul.wide.s32 	%rd17, %r32, 4;
	add.s64 	%rd18, %rd1, %rd17;
	st.global.f32 	[%rd18], %f11;
	add.s32 	%r33, %r30, %r1;
	mad.lo.s32 	%r34, %r33, 20, %r26;
	mul.wide.s32 	%rd19, %r34, 4;
	add.s64 	%rd20, %rd1, %rd19;
	st.global.f32 	[%rd20], %f11;
	ld.global.f32 	%f12, [%rd4];
	ld.global.f32 	%f13, [%rd4+4];
	ld.global.u32 	%r35, [%rd5];
	add.s32 	%r36, %r28, 2;
	mul.wide.u32 	%rd21, %r36, 4;
	add.s64 	%rd22, %rd3, %rd21;
	ld.global.f32 	%f14, [%rd22];
	ld.global.f32 	%f15, [%rd22+4];
	ld.global.u32 	%r37, [%rd16+8];
	setp.gt.f32 	%p5, %f15, %f13;
	selp.f32 	%f16, %f15, %f13, %p5;
	selp.f32 	%f17, %f13, %f15, %p5;
	sub.f32 	%f18, %f14, %f12;
	sub.f32 	%f19, %f16, %f17;
	mul.f32 	%f20, %f19, %f19;
	fma.rn.f32 	%f21, %f18, %f18, %f20;
	sqrt.rn.f32 	%f22, %f21;
	add.s32 	%r38, %r35, %r1;
	mad.lo.s32 	%r39, %r38, 20, %r37;
	mul.wide.s32 	%rd23, %r39, 4;
	add.s64 	%rd24, %rd1, %rd23;
	st.global.f32 	[%rd24], %f22;
	add.s32 	%r40, %r37, %r1;
	mad.lo.s32 	%r41, %r40, 20, %r35;
	mul.wide.s32 	%rd25, %r41, 4;
	add.s64 	%rd26, %rd1, %rd25;
	st.global.f32 	[%rd26], %f22;
	ld.global.f32 	%f23, [%rd4];
	ld.global.f32 	%f24, [%rd4+4];
	ld.global.u32 	%r42, [%rd5];
	add.s32 	%r43, %r28, 4;
	mul.wide.u32 	%rd27, %r43, 4;
	add.s64 	%rd28, %rd3, %rd27;
	ld.global.f32 	%f25, [%rd28];
	ld.global.f32 	%f26, [%rd28+4];
	ld.global.u32 	%r44, [%rd16+12];
	setp.gt.f32 	%p6, %f26, %f24;
	selp.f32 	%f27, %f26, %f24, %p6;
	selp.f32 	%f28, %f24, %f26, %p6;
	sub.f32 	%f29, %f25, %f23;
	sub.f32 	%f30, %f27, %f28;
	mul.f32 	%f31, %f30, %f30;
	fma.rn.f32 	%f32, %f29, %f29, %f31;
	sqrt.rn.f32 	%f33, %f32;
	add.s32 	%r45, %r42, %r1;
	mad.lo.s32 	%r46, %r45, 20, %r44;
	mul.wide.s32 	%rd29, %r46, 4;
	add.s64 	%rd30, %rd1, %rd29;
	st.global.f32 	[%rd30], %f33;
	add.s32 	%r47, %r44, %r1;
	mad.lo.s32 	%r48, %r47, 20, %r42;
	mul.wide.s32 	%rd31, %r48, 4;
	add.s64 	%rd32, %rd1, %rd31;
	st.global.f32 	[%rd32], %f33;
	add.s32 	%r86, %r86, 4;
	ld.global.f32 	%f34, [%rd4];
	ld.global.f32 	%f35, [%rd4+4];
	ld.global.u32 	%r49, [%rd5];
	add.s32 	%r50, %r86, %r1;
	shl.b32 	%r51, %r50, 1;
	mul.wide.u32 	%rd33, %r51, 4;
	add.s64 	%rd34, %rd3, %rd33;
	ld.global.f32 	%f36, [%rd34];
	ld.global.f32 	%f37, [%rd34+4];
	ld.global.u32 	%r52, [%rd16+16];
	setp.gt.f32 	%p7, %f37, %f35;
	selp.f32 	%f38, %f37, %f35, %p7;
	selp.f32 	%f39, %f35, %f37, %p7;
	sub.f32 	%f40, %f36, %f34;
	sub.f32 	%f41, %f38, %f39;
	mul.f32 	%f42, %f41, %f41;
	fma.rn.f32 	%f43, %f40, %f40, %f42;
	sqrt.rn.f32 	%f44, %f43;
	add.s32 	%r53, %r49, %r1;
	mad.lo.s32 	%r54, %r53, 20, %r52;
	mul.wide.s32 	%rd35, %r54, 4;
	add.s64 	%rd36, %rd1, %rd35;
	st.global.f32 	[%rd36], %f44;
	add.s32 	%r55, %r52, %r1;
	mad.lo.s32 	%r56, %r55, 20, %r49;
	mul.wide.s32 	%rd37, %r56, 4;
	add.s64 	%rd38, %rd1, %rd37;
	st.global.f32 	[%rd38], %f44;
	add.s32 	%r85, %r85, 4;
	setp.ne.s32 	%p8, %r85, %r7;
	@%p8 bra 	$L__BB1_6;
$L__BB1_7:
	and.b32  	%r57, %r6, 3;
	setp.eq.s32 	%p9, %r57, 0;
	@%p9 bra 	$L__BB1_12;
	and.b16  	%rs4, %rs6, 3;
	setp.eq.s16 	%p10, %rs4, 2;
	@%p10 bra 	$L__BB1_10;
	ld.global.f32 	%f45, [%rd4];
	ld.global.f32 	%f46, [%rd4+4];
	ld.global.u32 	%r58, [%rd5];
	add.s32 	%r59, %r86, %r4;
	shl.b32 	%r60, %r59, 1;
	mul.wide.u32 	%rd39, %r60, 4;
	add.s64 	%rd40, %rd3, %rd39;
	ld.global.f32 	%f47, [%rd40];
	ld.global.f32 	%f48, [%rd40+4];
	cvt.u64.u32 	%rd41, %r86;
	add.s64 	%rd43, %rd41, %rd59;
	shl.b64 	%rd44, %rd43, 2;
	add.s64 	%rd45, %rd2, %rd44;
	ld.global.u32 	%r61, [%rd45+4];
	setp.gt.f32 	%p11, %f48, %f46;
	selp.f32 	%f49, %f48, %f46, %p11;
	selp.f32 	%f50, %f46, %f48, %p11;
	sub.f32 	%f51, %f47, %f45;
	sub.f32 	%f52, %f49, %f50;
	mul.f32 	%f53, %f52, %f52;
	fma.rn.f32 	%f54, %f51, %f51, %f53;
	sqrt.rn.f32 	%f55, %f54;
	add.s32 	%r62, %r58, %r1;
	mad.lo.s32 	%r63, %r62, 20, %r61;
	mul.wide.s32 	%rd46, %r63, 4;
	add.s64 	%rd47, %rd1, %rd46;
	st.global.f32 	[%rd47], %f55;
	add.s32 	%r64, %r61, %r1;
	mad.lo.s32 	%r65, %r64, 20, %r58;
	mul.wide.s32 	%rd48, %r65, 4;
	add.s64 	%rd49, %rd1, %rd48;
	st.global.f32 	[%rd49], %f55;
	add.s32 	%r86, %r86, 2;
	ld.global.f32 	%f56, [%rd4];
	ld.global.f32 	%f57, [%rd4+4];
	ld.global.u32 	%r66, [%rd5];
	add.s32 	%r67, %r86, %r1;
	shl.b32 	%r68, %r67, 1;
	mul.wide.u32 	%rd50, %r68, 4;
	add.s64 	%rd51, %rd3, %rd50;
	ld.global.f32 	%f58, [%rd51];
	ld.global.f32 	%f59, [%rd51+4];
	ld.global.u32 	%r69, [%rd45+8];
	setp.gt.f32 	%p12, %f59, %f57;
	selp.f32 	%f60, %f59, %f57, %p12;
	selp.f32 	%f61, %f57, %f59, %p12;
	sub.f32 	%f62, %f58, %f56;
	sub.f32 	%f63, %f60, %f61;
	mul.f32 	%f64, %f63, %f63;
	fma.rn.f32 	%f65, %f62, %f62, %f64;
	sqrt.rn.f32 	%f66, %f65;
	add.s32 	%r70, %r66, %r1;
	mad.lo.s32 	%r71, %r70, 20, %r69;
	mul.wide.s32 	%rd52, %r71, 4;
	add.s64 	%rd53, %rd1, %rd52;
	st.global.f32 	[%rd53], %f66;
	add.s32 	%r72, %r69, %r1;
	mad.lo.s32 	%r73, %r72, 20, %r66;
	mul.wide.s32 	%rd54, %r73, 4;
	add.s64 	%rd55, %rd1, %rd54;
	st.global.f32 	[%rd55], %f66;
$L__BB1_10:
	and.b16  	%rs5, %rs6, 1;
	setp.eq.b16 	%p13, %rs5, 1;
	@%p13 bra 	$L__BB1_12;
	ld.global.f32 	%f67, [%rd4];
	ld.global.f32 	%f68, [%rd4+4];
	ld.global.u32 	%r74, [%rd5];
	add.s32 	%r75, %r86, %r4;
	shl.b32 	%r76, %r75, 1;
	mul.wide.u32 	%rd56, %r76, 4;
	add.s64 	%rd57, %rd3, %rd56;
	ld.global.f32 	%f69, [%rd57];
	ld.global.f32 	%f70, [%rd57+4];
	cvt.u64.u32 	%rd58, %r86;
	add.s64 	%rd60, %rd58, %rd59;
	shl.b64 	%rd61, %rd60, 2;
	add.s64 	%rd62, %rd2, %rd61;
	ld.global.u32 	%r77, [%rd62+4];
	setp.gt.f32 	%p14, %f70, %f68;
	selp.f32 	%f71, %f70, %f68, %p14;
	selp.f32 	%f72, %f68, %f70, %p14;
	sub.f32 	%f73, %f69, %f67;
	sub.f32 	%f74, %f71, %f72;
	mul.f32 	%f75, %f74, %f74;
	fma.rn.f32 	%f76, %f73, %f73, %f75;
	sqrt.rn.f32 	%f77, %f76;
	add.s32 	%r78, %r74, %r1;
	mad.lo.s32 	%r79, %r78, 20, %r77;
	mul.wide.s32 	%rd63, %r79, 4;
	add.s64 	%rd64, %rd1, %rd63;
	st.global.f32 	[%rd64], %f77;
	add.s32 	%r80, %r77, %r1;
	mad.lo.s32 	%r81, %r80, 20, %r74;
	mul.wide.s32 	%rd65, %r81, 4;
	add.s64 	%rd66, %rd1, %rd65;
	st.global.f32 	[%rd66], %f77;
$L__BB1_12:
	add.s32 	%r83, %r83, 1;
	setp.ne.s32 	%p15, %r83, 20;
	add.s16 	%rs6, %rs6, 1;
	@%p15 bra 	$L__BB1_3;
	ret;

}
	// .globl	_Z12calTotalcostPfPiS_
.visible .entry _Z12calTotalcostPfPiS_(
	.param .u64 .ptr .align 1 _Z12calTotalcostPfPiS__param_0,
	.param .u64 .ptr .align 1 _Z12calTotalcostPfPiS__param_1,
	.param .u64 .ptr .align 1 _Z12calTotalcostPfPiS__param_2
)
{
	.reg .pred 	%p<2>;
	.reg .b32 	%r<30>;
	.reg .b32 	%f<61>;
	.reg .b64 	%rd<21>;

	ld.param.u64 	%rd10, [_Z12calTotalcostPfPiS__param_0];
	ld.param.u64 	%rd11, [_Z12calTotalcostPfPiS__param_1];
	ld.param.u64 	%rd12, [_Z12calTotalcostPfPiS__param_2];
	cvta.to.global.u64 	%rd13, %rd12;
	cvta.to.global.u64 	%rd14, %rd10;
	cvta.to.global.u64 	%rd15, %rd11;
	mov.u32 	%r4, %ctaid.x;
	mov.u32 	%r5, %tid.x;
	mov.u32 	%r6, %ntid.x;
	mad.lo.s32 	%r7, %r4, %r6, %r5;
	mul.lo.s32 	%r8, %r7, 400;
	mul.wide.u32 	%rd16, %r8, 4;
	or.b64  	%rd17, %rd16, 40;
	add.s64 	%rd20, %rd14, %rd17;
	add.s64 	%rd19, %rd13, %rd17;
	add.s64 	%rd18, %rd15, 40;
	mov.b32 	%r29, 0;
$L__BB2_1:
	ld.global.u32 	%r9, [%rd18+-40];
	cvt.rn.f32.s32 	%f1, %r9;
	ld.global.f32 	%f2, [%rd20+-40];
	mul.f32 	%f3, %f2, %f1;
	st.global.f32 	[%rd19+-40], %f3;
	ld.global.u32 	%r10, [%rd18+-36];
	cvt.rn.f32.s32 	%f4, %r10;
	ld.global.f32 	%f5, [%rd20+-36];
	mul.f32 	%f6, %f5, %f4;
	st.global.f32 	[%rd19+-36], %f6;
	ld.global.u32 	%r11, [%rd18+-32];
	cvt.rn.f32.s32 	%f7, %r11;
	ld.global.f32 	%f8, [%rd20+-32];
	mul.f32 	%f9, %f8, %f7;
	st.global.f32 	[%rd19+-32], %f9;
	ld.global.u32 	%r12, [%rd18+-28];
	cvt.rn.f32.s32 	%f10, %r12;
	ld.global.f32 	%f11, [%rd20+-28];
	mul.f32 	%f12, %f11, %f10;
	st.global.f32 	[%rd19+-28], %f12;
	ld.global.u32 	%r13, [%rd18+-24];
	cvt.rn.f32.s32 	%f13, %r13;
	ld.global.f32 	%f14, [%rd20+-24];
	mul.f32 	%f15, %f14, %f13;
	st.global.f32 	[%rd19+-24], %f15;
	ld.global.u32 	%r14, [%rd18+-20];
	cvt.rn.f32.s32 	%f16, %r14;
	ld.global.f32 	%f17, [%rd20+-20];
	mul.f32 	%f18, %f17, %f16;
	st.global.f32 	[%rd19+-20], %f18;
	ld.global.u32 	%r15, [%rd18+-16];
	cvt.rn.f32.s32 	%f19, %r15;
	ld.global.f32 	%f20, [%rd20+-16];
	mul.f32 	%f21, %f20, %f19;
	st.global.f32 	[%rd19+-16], %f21;
	ld.global.u32 	%r16, [%rd18+-12];
	cvt.rn.f32.s32 	%f22, %r16;
	ld.global.f32 	%f23, [%rd20+-12];
	mul.f32 	%f24, %f23, %f22;
	st.global.f32 	[%rd19+-12], %f24;
	ld.global.u32 	%r17, [%rd18+-8];
	cvt.rn.f32.s32 	%f25, %r17;
	ld.global.f32 	%f26, [%rd20+-8];
	mul.f32 	%f27, %f26, %f25;
	st.global.f32 	[%rd19+-8], %f27;
	ld.global.u32 	%r18, [%rd18+-4];
	cvt.rn.f32.s32 	%f28, %r18;
	ld.global.f32 	%f29, [%rd20+-4];
	mul.f32 	%f30, %f29, %f28;
	st.global.f32 	[%rd19+-4], %f30;
	ld.global.u32 	%r19, [%rd18];
	cvt.rn.f32.s32 	%f31, %r19;
	ld.global.f32 	%f32, [%rd20];
	mul.f32 	%f33, %f32, %f31;
	st.global.f32 	[%rd19], %f33;
	ld.global.u32 	%r20, [%rd18+4];
	cvt.rn.f32.s32 	%f34, %r20;
	ld.global.f32 	%f35, [%rd20+4];
	mul.f32 	%f36, %f35, %f34;
	st.global.f32 	[%rd19+4], %f36;
	ld.global.u32 	%r21, [%rd18+8];
	cvt.rn.f32.s32 	%f37, %r21;
	ld.global.f32 	%f38, [%rd20+8];
	mul.f32 	%f39, %f38, %f37;
	st.global.f32 	[%rd19+8], %f39;
	ld.global.u32 	%r22, [%rd18+12];
	cvt.rn.f32.s32 	%f40, %r22;
	ld.global.f32 	%f41, [%rd20+12];
	mul.f32 	%f42, %f41, %f40;
	st.global.f32 	[%rd19+12], %f42;
	ld.global.u32 	%r23, [%rd18+16];
	cvt.rn.f32.s32 	%f43, %r23;
	ld.global.f32 	%f44, [%rd20+16];
	mul.f32 	%f45, %f44, %f43;
	st.global.f32 	[%rd19+16], %f45;
	ld.global.u32 	%r24, [%rd18+20];
	cvt.rn.f32.s32 	%f46, %r24;
	ld.global.f32 	%f47, [%rd20+20];
	mul.f32 	%f48, %f47, %f46;
	st.global.f32 	[%rd19+20], %f48;
	ld.global.u32 	%r25, [%rd18+24];
	cvt.rn.f32.s32 	%f49, %r25;
	ld.global.f32 	%f50, [%rd20+24];
	mul.f32 	%f51, %f50, %f49;
	st.global.f32 	[%rd19+24], %f51;
	ld.global.u32 	%r26, [%rd18+28];
	cvt.rn.f32.s32 	%f52, %r26;
	ld.global.f32 	%f53, [%rd20+28];
	mul.f32 	%f54, %f53, %f52;
	st.global.f32 	[%rd19+28], %f54;
	ld.global.u32 	%r27, [%rd18+32];
	cvt.rn.f32.s32 	%f55, %r27;
	ld.global.f32 	%f56, [%rd20+32];
	mul.f32 	%f57, %f56, %f55;
	st.global.f32 	[%rd19+32], %f57;
	ld.global.u32 	%r28, [%rd18+36];
	cvt.rn.f32.s32 	%f58, %r28;
	ld.global.f32 	%f59, [%rd20+36];
	mul.f32 	%f60, %f59, %f58;
	st.global.f32 	[%rd19+36], %f60;
	add.s32 	%r29, %r29, 1;
	add.s64 	%rd20, %rd20, 80;
	add.s64 	%rd19, %rd19, 80;
	add.s64 	%rd18, %rd18, 80;
	setp.ne.s32 	%p1, %r29, 20;
	@%p1 bra 	$L__BB2_1;
	ret;

}
	// .globl	_Z5calOFPfS_S_
.visible .entry _Z5calOFPfS_S_(
	.param .u64 .ptr .align 1 _Z5calOFPfS_S__param_0,
	.param .u64 .ptr .align 1 _Z5calOFPfS_S__param_1,
	.param .u64 .ptr .align 1 _Z5calOFPfS_S__param_2
)
{
	.reg .pred 	%p<4>;
	.reg .b32 	%r<19>;
	.reg .b32 	%f<47>;
	.reg .b64 	%rd<21>;

	ld.param.u64 	%rd8, [_Z5calOFPfS_S__param_0];
	ld.param.u64 	%rd9, [_Z5calOFPfS_S__param_1];
	ld.param.u64 	%rd10, [_Z5calOFPfS_S__param_2];
	cvta.to.global.u64 	%rd11, %rd10;
	cvta.to.global.u64 	%rd1, %rd9;
	cvta.to.global.u64 	%rd2, %rd8;
	mov.u32 	%r7, %ctaid.x;
	mov.u32 	%r8, %tid.x;
	mov.u32 	%r9, %ntid.x;
	mad.lo.s32 	%r1, %r7, %r9, %r8;
	mul.wide.u32 	%rd12, %r1, 4;
	add.s64 	%rd3, %rd2, %rd12;
	mov.b32 	%r18, 0;
	st.global.u32 	[%rd3], %r18;
	mul.hi.u32 	%r10, %r1, 1374389535;
	shr.u32 	%r2, %r10, 4;
	shl.b32 	%r11, %r2, 1;
	mul.wide.u32 	%rd13, %r11, 4;
	add.s64 	%rd4, %rd1, %rd13;
	st.global.u32 	[%rd4], %r18;
	ld.global.f32 	%f46, [%rd3];
	mul.lo.s32 	%r12, %r1, 400;
	mul.wide.u32 	%rd14, %r12, 4;
	add.s64 	%rd15, %rd14, %rd11;
	add.s64 	%rd20, %rd15, 40;
$L__BB3_1:
	ld.global.f32 	%f4, [%rd20+-40];
	add.f32 	%f5, %f4, %f46;
	st.global.f32 	[%rd3], %f5;
	ld.global.f32 	%f6, [%rd20+-36];
	add.f32 	%f7, %f6, %f5;
	st.global.f32 	[%rd3], %f7;
	ld.global.f32 	%f8, [%rd20+-32];
	add.f32 	%f9, %f8, %f7;
	st.global.f32 	[%rd3], %f9;
	ld.global.f32 	%f10, [%rd20+-28];
	add.f32 	%f11, %f10, %f9;
	st.global.f32 	[%rd3], %f11;
	ld.global.f32 	%f12, [%rd20+-24];
	add.f32 	%f13, %f12, %f11;
	st.global.f32 	[%rd3], %f13;
	ld.global.f32 	%f14, [%rd20+-20];
	add.f32 	%f15, %f14, %f13;
	st.global.f32 	[%rd3], %f15;
	ld.global.f32 	%f16, [%rd20+-16];
	add.f32 	%f17, %f16, %f15;
	st.global.f32 	[%rd3], %f17;
	ld.global.f32 	%f18, [%rd20+-12];
	add.f32 	%f19, %f18, %f17;
	st.global.f32 	[%rd3], %f19;
	ld.global.f32 	%f20, [%rd20+-8];
	add.f32 	%f21, %f20, %f19;
	st.global.f32 	[%rd3], %f21;
	ld.global.f32 	%f22, [%rd20+-4];
	add.f32 	%f23, %f22, %f21;
	st.global.f32 	[%rd3], %f23;
	ld.global.f32 	%f24, [%rd20];
	add.f32 	%f25, %f24, %f23;
	st.global.f32 	[%rd3], %f25;
	ld.global.f32 	%f26, [%rd20+4];
	add.f32 	%f27, %f26, %f25;
	st.global.f32 	[%rd3], %f27;
	ld.global.f32 	%f28, [%rd20+8];
	add.f32 	%f29, %f28, %f27;
	st.global.f32 	[%rd3], %f29;
	ld.global.f32 	%f30, [%rd20+12];
	add.f32 	%f31, %f30, %f29;
	st.global.f32 	[%rd3], %f31;
	ld.global.f32 	%f32, [%rd20+16];
	add.f32 	%f33, %f32, %f31;
	st.global.f32 	[%rd3], %f33;
	ld.global.f32 	%f34, [%rd20+20];
	add.f32 	%f35, %f34, %f33;
	st.global.f32 	[%rd3], %f35;
	ld.global.f32 	%f36, [%rd20+24];
	add.f32 	%f37, %f36, %f35;
	st.global.f32 	[%rd3], %f37;
	ld.global.f32 	%f38, [%rd20+28];
	add.f32 	%f39, %f38, %f37;
	st.global.f32 	[%rd3], %f39;
	ld.global.f32 	%f40, [%rd20+32];
	add.f32 	%f41, %f40, %f39;
	st.global.f32 	[%rd3], %f41;
	ld.global.f32 	%f42, [%rd20+36];
	add.f32 	%f46, %f42, %f41;
	st.global.f32 	[%rd3], %f46;
	add.s32 	%r18, %r18, 1;
	add.s64 	%rd20, %rd20, 80;
	setp.ne.s32 	%p1, %r18, 20;
	@%p1 bra 	$L__BB3_1;
	mul.lo.s32 	%r15, %r2, 50;
	sub.s32 	%r5, %r1, %r15;
	setp.ne.s32 	%p2, %r5, 0;
	@%p2 bra 	$L__BB3_4;
	mul.lo.s32 	%r16, %r1, 20;
	mul.wide.u32 	%rd18, %r16, 4;
	add.s64 	%rd19, %rd2, %rd18;
	ld.global.f32 	%f45, [%rd19];
	st.global.f32 	[%rd4], %f45;
	mov.b32 	%r17, 0;
	st.global.u32 	[%rd4+4], %r17;
	bra.uni 	$L__BB3_6;
$L__BB3_4:
	mul.wide.u32 	%rd16, %r2, 4;
	add.s64 	%rd17, %rd1, %rd16;
	ld.global.f32 	%f43, [%rd17];
	setp.leu.f32 	%p3, %f43, %f46;
	@%p3 bra 	$L__BB3_6;
	st.global.f32 	[%rd4], %f46;
	cvt.rn.f32.u32 	%f44, %r5;
	st.global.f32 	[%rd4+4], %f44;
$L__BB3_6:
	ret;

}
	// .globl	_Z14calProbabilityPfS_S_
.visible .entry _Z14calProbabilityPfS_S_(
	.param .u64 .ptr .align 1 _Z14calProbabilityPfS_S__param_0,
	.param .u64 .ptr .align 1 _Z14calProbabilityPfS_S__param_1,
	.param .u64 .ptr .align 1 _Z14calProbabilityPfS_S__param_2
)
{
	.reg .b32 	%r<7>;
	.reg .b32 	%f<4>;
	.reg .b64 	%rd<12>;
	.reg .b64 	%fd<5>;

	ld.param.u64 	%rd1, [_Z14calProbabilityPfS_S__param_0];
	ld.param.u64 	%rd2, [_Z14calProbabilityPfS_S__param_1];
	ld.param.u64 	%rd3, [_Z14calProbabilityPfS_S__param_2];
	cvta.to.global.u64 	%rd4, %rd1;
	cvta.to.global.u64 	%rd5, %rd2;
	cvta.to.global.u64 	%rd6, %rd3;
	mov.u32 	%r1, %ctaid.x;
	mov.u32 	%r2, %tid.x;
	mov.u32 	%r3, %ntid.x;
	mad.lo.s32 	%r4, %r1, %r3, %r2;
	mul.wide.u32 	%rd7, %r4, 4;
	add.s64 	%rd8, %rd6, %rd7;
	ld.global.f32 	%f1, [%rd8];
	cvt.f64.f32 	%fd1, %f1;
	rcp.rn.f64 	%fd2, %fd1;
	mul.hi.u32 	%r5, %r4, 1374389535;
	shr.u32 	%r6, %r5, 4;
	mul.wide.u32 	%rd9, %r6, 4;
	add.s64 	%rd10, %rd5, %rd9;
	ld.global.f32 	%f2, [%rd10];
	cvt.f64.f32 	%fd3, %f2;
	div.rn.f64 	%fd4, %fd2, %fd3;
	cvt.rn.f32.f64 	%f3, %fd4;
	add.s64 	%rd11, %rd4, %rd7;
	st.global.f32 	[%rd11], %f3;
	ret;

}
	// .globl	_Z9crossOverPfPiPsS0_S1_S0_S0_S0_S0_S0_S0_S0_S_
.visible .entry _Z9crossOverPfPiPsS0_S1_S0_S0_S0_S0_S0_S0_S0_S_(
	.param .u64 .ptr .align 1 _Z9crossOverPfPiPsS0_S1_S0_S0_S0_S0_S0_S0_S0_S__param_0,
	.param .u64 .ptr .align 1 _Z9crossOverPfPiPsS0_S1_S0_S0_S0_S0_S0_S0_S0_S__param_1,
	.param .u64 .ptr .align 1 _Z9crossOverPfPiPsS0_S1_S0_S0_S0_S0_S0_S0_S0_S__param_2,
	.param .u64 .ptr .align 1 _Z9crossOverPfPiPsS0_S1_S0_S0_S0_S0_S0_S0_S0_S__param_3,
	.param .u64 .ptr .align 1 _Z9crossOverPfPiPsS0_S1_S0_S0_S0_S0_S0_S0_S0_S__param_4,
	.param .u64 .ptr .align 1 _Z9crossOverPfPiPsS0_S1_S0_S0_S0_S0_S0_S0_S0_S__param_5,
	.param .u64 .ptr .align 1 _Z9crossOverPfPiPsS0_S1_S0_S0_S0_S0_S0_S0_S0_S__param_6,
	.param .u64 .ptr .align 1 _Z9crossOverPfPiPsS0_S1_S0_S0_S0_S0_S0_S0_S0_S__param_7,
	.param .u64 .ptr .align 1 _Z9crossOverPfPiPsS0_S1_S0_S0_S0_S0_S0_S0_S0_S__param_8,
	.param .u64 .ptr .align 1 _Z9crossOverPfPiPsS0_S1_S0_S0_S0_S0_S0_S0_S0_S__param_9,
	.param .u64 .ptr .align 1 _Z9crossOverPfPiPsS0_S1_S0_S0_S0_S0_S0_S0_S0_S__param_10,
	.param .u64 .ptr .align 1 _Z9crossOverPfPiPsS0_S1_S0_S0_S0_S0_S0_S0_S0_S__param_11,
	.param .u64 .ptr .align 1 _Z9crossOverPfPiPsS0_S1_S0_S0_S0_S0_S0_S0_S0_S__param_12
)
{
	.reg .pred 	%p<78>;
	.reg .b16 	%rs<43>;
	.reg .b32 	%r<223>;
	.reg .b32 	%f<29>;
	.reg .b64 	%rd<86>;
	.reg .b64 	%fd<8>;

	ld.param.u64 	%rd25, [_Z9crossOverPfPiPsS0_S1_S0_S0_S0_S0_S0_S0_S0_S__param_0];
	ld.param.u64 	%rd26, [_Z9crossOverPfPiPsS0_S1_S0_S0_S0_S0_S0_S0_S0_S__param_3];
	ld.param.u64 	%rd27, [_Z9crossOverPfPiPsS0_S1_S0_S0_S0_S0_S0_S0_S0_S__param_5];
	ld.param.u64 	%rd28, [_Z9crossOverPfPiPsS0_S1_S0_S0_S0_S0_S0_S0_S0_S__param_6];
	ld.param.u64 	%rd22, [_Z9crossOverPfPiPsS0_S1_S0_S0_S0_S0_S0_S0_S0_S__param_7];
	ld.param.u64 	%rd23, [_Z9crossOverPfPiPsS0_S1_S0_S0_S0_S0_S0_S0_S0_S__param_8];
	ld.param.u64 	%rd24, [_Z9crossOverPfPiPsS0_S1_S0_S0_S0_S0_S0_S0_S0_S__param_9];
	ld.param.u64 	%rd29, [_Z9crossOverPfPiPsS0_S1_S0_S0_S0_S0_S0_S0_S0_S__param_11];
	ld.param.u64 	%rd30, [_Z9crossOverPfPiPsS0_S1_S0_S0_S0_S0_S0_S0_S0_S__param_12];
	cvta.to.global.u64 	%rd1, %rd26;
	cvta.to.global.u64 	%rd2, %rd25;
	cvta.to.global.u64 	%rd31, %rd29;
	cvta.to.global.u64 	%rd32, %rd28;
	cvta.to.global.u64 	%rd33, %rd30;
	cvta.to.global.u64 	%rd34, %rd27;
	mov.u32 	%r67, %ctaid.x;
	mov.u32 	%r68, %tid.x;
	mov.u32 	%r69, %ntid.x;
	mad.lo.s32 	%r1, %r67, %r69, %r68;
	mul.lo.s32 	%r2, %r1, 40;
	add.s32 	%r3, %r2, 20;
	mul.wide.u32 	%rd35, %r1, 4;
	add.s64 	%rd36, %rd34, %rd35;
	ld.global.u32 	%r70, [%rd36];
	mul.hi.s32 	%r71, %r70, 1374389535;
	shr.u32 	%r72, %r71, 31;
	shr.s32 	%r73, %r71, 5;
	add.s32 	%r74, %r73, %r72;
	mul.lo.s32 	%r75, %r74, 100;
	sub.s32 	%r76, %r70, %r75;
	cvt.rn.f64.s32 	%fd1, %r76;
	mul.f64 	%fd2, %fd1, 0d3F847AE147AE147B;
	cvt.rn.f32.f64 	%f1, %fd2;
	add.s64 	%rd3, %rd33, %rd35;
	mov.b32 	%r196, 0;
	st.global.u32 	[%rd3], %r196;
	ld.global.u32 	%r77, [%rd36];
	mul.hi.s32 	%r78, %r77, 1374389535;
	shr.u32 	%r79, %r78, 31;
	shr.s32 	%r80, %r78, 5;
	add.s32 	%r81, %r80, %r79;
	mul.lo.s32 	%r82, %r81, 100;
	sub.s32 	%r83, %r77, %r82;
	st.global.u32 	[%rd36], %r83;
	add.s64 	%rd37, %rd32, %rd35;
	ld.global.u32 	%r84, [%rd37];
	mul.hi.s32 	%r85, %r84, 1374389535;
	shr.u32 	%r86, %r85, 31;
	shr.s32 	%r87, %r85, 5;
	add.s32 	%r88, %r87, %r86;
	mul.lo.s32 	%r89, %r88, 100;
	sub.s32 	%r90, %r84, %r89;
	cvt.rn.f64.s32 	%fd3, %r90;
	mul.f64 	%fd4, %fd3, 0d3F847AE147AE147B;
	cvt.rn.f32.f64 	%f2, %fd4;
	st.global.u32 	[%rd37], %r90;
	add.s64 	%rd4, %rd31, %rd35;
	mov.b32 	%r91, -1;
	st.global.u32 	[%rd4], %r91;
	mul.hi.u32 	%r92, %r1, 1374389535;
	shr.u32 	%r93, %r92, 4;
	mul.lo.s32 	%r4, %r93, 50;
$L__BB5_1:
	add.s32 	%r6, %r196, %r4;
	mul.wide.u32 	%rd38, %r6, 4;
	add.s64 	%rd5, %rd2, %rd38;
	ld.global.f32 	%f15, [%rd5];
	setp.gtu.f32 	%p5, %f15, %f1;
	@%p5 bra 	$L__BB5_21;
	ld.global.f32 	%f16, [%rd5+4];
	setp.leu.f32 	%p6, %f16, %f1;
	mov.u32 	%r197, %r196;
	mov.u32 	%r198, %r6;
	@%p6 bra 	$L__BB5_21;
$L__BB5_3:
	add.s32 	%r199, %r197, 1;
	st.global.u32 	[%rd4], %r198;
$L__BB5_4:
	mul.wide.u32 	%rd39, %r4, 4;
	add.s64 	%rd40, %rd2, %rd39;
	ld.global.f32 	%f19, [%rd40+4];
	st.global.f32 	[%rd3], %f19;
	mov.b32 	%r200, 0;
$L__BB5_5:
	add.s32 	%r96, %r200, %r4;
	mul.wide.u32 	%rd41, %r96, 4;
	add.s64 	%rd6, %rd2, %rd41;
	ld.global.f32 	%f20, [%rd6];
	setp.gtu.f32 	%p14, %f20, %f2;
	@%p14 bra 	$L__BB5_31;
	ld.global.f32 	%f21, [%rd6+4];
	setp.leu.f32 	%p15, %f21, %f2;
	mov.u32 	%r201, %r200;
	@%p15 bra 	$L__BB5_31;
$L__BB5_7:
	add.s32 	%r202, %r201, 1;
$L__BB5_8:
	ld.param.u64 	%rd85, [_Z9crossOverPfPiPsS0_S1_S0_S0_S0_S0_S0_S0_S0_S__param_4];
	ld.param.u64 	%rd84, [_Z9crossOverPfPiPsS0_S1_S0_S0_S0_S0_S0_S0_S0_S__param_2];
	ld.param.u64 	%rd83, [_Z9crossOverPfPiPsS0_S1_S0_S0_S0_S0_S0_S0_S0_S__param_1];
	cvta.to.global.u64 	%rd42, %rd84;
	cvta.to.global.u64 	%rd43, %rd83;
	cvta.to.global.u64 	%rd44, %rd85;
	mul.lo.s32 	%r98, %r1, 38;
	add.s32 	%r99, %r199, %r4;
	mul.lo.s32 	%r100, %r99, 19;
	mul.lo.s32 	%r101, %r99, 20;
	mul.wide.s32 	%rd45, %r101, 4;
	add.s64 	%rd46, %rd43, %rd45;
	ld.global.u32 	%r102, [%rd46];
	mul.wide.u32 	%rd47, %r2, 4;
	add.s64 	%rd48, %rd1, %rd47;
	st.global.u32 	[%rd48], %r102;
	mul.wide.s32 	%rd49, %r100, 2;
	add.s64 	%rd50, %rd42, %rd49;
	ld.global.u16 	%rs1, [%rd50];
	mul.wide.u32 	%rd51, %r98, 2;
	add.s64 	%rd52, %rd44, %rd51;
	st.global.u16 	[%rd52], %rs1;
	ld.global.u32 	%r103, [%rd46+4];
	st.global.u32 	[%rd48+4], %r103;
	ld.global.u16 	%rs2, [%rd50+2];
	st.global.u16 	[%rd52+2], %rs2;
	ld.global.u32 	%r104, [%rd46+8];
	st.global.u32 	[%rd48+8], %r104;
	ld.global.u16 	%rs3, [%rd50+4];
	st.global.u16 	[%rd52+4], %rs3;
	ld.global.u32 	%r105, [%rd46+12];
	st.global.u32 	[%rd48+12], %r105;
	ld.global.u16 	%rs4, [%rd50+6];
	st.global.u16 	[%rd52+6], %rs4;
	ld.global.u32 	%r106, [%rd46+16];
	st.global.u32 	[%rd48+16], %r106;
	ld.global.u16 	%rs5, [%rd50+8];
	st.global.u16 	[%rd52+8], %rs5;
	ld.global.u32 	%r107, [%rd46+20];
	st.global.u32 	[%rd48+20], %r107;
	ld.global.u16 	%rs6, [%rd50+10];
	st.global.u16 	[%rd52+10], %rs6;
	ld.global.u32 	%r108, [%rd46+24];
	st.global.u32 	[%rd48+24], %r108;
	ld.global.u16 	%rs7, [%rd50+12];
	st.global.u16 	[%rd52+12], %rs7;
	ld.global.u32 	%r109, [%rd46+28];
	st.global.u32 	[%rd48+28], %r109;
	ld.global.u16 	%rs8, [%rd50+14];
	st.global.u16 	[%rd52+14], %rs8;
	ld.global.u32 	%r110, [%rd46+32];
	st.global.u32 	[%rd48+32], %r110;
	ld.global.u16 	%rs9, [%rd50+16];
	st.global.u16 	[%rd52+16], %rs9;
	ld.global.u32 	%r111, [%rd46+36];
	st.global.u32 	[%rd48+36], %r111;
	ld.global.u16 	%rs10, [%rd50+18];
	st.global.u16 	[%rd52+18], %rs10;
	ld.global.u32 	%r112, [%rd46+40];
	st.global.u32 	[%rd48+40], %r112;
	ld.global.u16 	%rs11, [%rd50+20];
	st.global.u16 	[%rd52+20], %rs11;
	ld.global.u32 	%r113, [%rd46+44];
	st.global.u32 	[%rd48+44], %r113;
	ld.global.u16 	%rs12, [%rd50+22];
	st.global.u16 	[%rd52+22], %rs12;
	ld.global.u32 	%r114, [%rd46+48];
	st.global.u32 	[%rd48+48], %r114;
	ld.global.u16 	%rs13, [%rd50+24];
	st.global.u16 	[%rd52+24], %rs13;
	ld.global.u32 	%r115, [%rd46+52];
	st.global.u32 	[%rd48+52], %r115;
	ld.global.u16 	%rs14, [%rd50+26];
	st.global.u16 	[%rd52+26], %rs14;
	ld.global.u32 	%r116, [%rd46+56];
	st.global.u32 	[%rd48+56], %r116;
	ld.global.u16 	%rs15, [%rd50+28];
	st.global.u16 	[%rd52+28], %rs15;
	ld.global.u32 	%r117, [%rd46+60];
	st.global.u32 	[%rd48+60], %r117;
	ld.global.u16 	%rs16, [%rd50+30];
	st.global.u16 	[%rd52+30], %rs16;
	ld.global.u32 	%r118, [%rd46+64];
	st.global.u32 	[%rd48+64], %r118;
	ld.global.u16 	%rs17, [%rd50+32];
	st.global.u16 	[%rd52+32], %rs17;
	ld.global.u32 	%r119, [%rd46+68];
	st.global.u32 	[%rd48+68], %r119;
	ld.global.u16 	%rs18, [%rd50+34];
	st.global.u16 	[%rd52+34], %rs18;
	ld.global.u32 	%r120, [%rd46+72];
	st.global.u32 	[%rd48+72], %r120;
	ld.global.u16 	%rs19, [%rd50+36];
	st.global.u16 	[%rd52+36], %rs19;
	ld.global.u32 	%r121, [%rd46+76];
	st.global.u32 	[%rd48+76], %r121;
	ld.global.u16 	%rs20, [%rd50+38];
	add.s32 	%r122, %r98, 19;
	mul.wide.u32 	%rd53, %r122, 2;
	add.s64 	%rd54, %rd44, %rd53;
	st.global.u16 	[%rd54], %rs20;
	add.s32 	%r123, %r202, %r4;
	mul.lo.s32 	%r124, %r123, 19;
	mul.lo.s32 	%r125, %r123, 20;
	mul.wide.s32 	%rd55, %r125, 4;
	add.s64 	%rd56, %rd43, %rd55;
	ld.global.u32 	%r126, [%rd56];
	mul.wide.s32 	%rd57, %r2, 4;
	add.s64 	%rd7, %rd1, %rd57;
	st.global.u32 	[%rd7+80], %r126;
	mul.wide.s32 	%rd58, %r124, 2;
	add.s64 	%rd59, %rd42, %rd58;
	ld.global.u16 	%rs21, [%rd59];
	mul.wide.s32 	%rd60, %r98, 2;
	add.s64 	%rd8, %rd44, %rd60;
	st.global.u16 	[%rd8+38], %rs21;
	ld.global.u32 	%r127, [%rd56+4];
	st.global.u32 	[%rd7+84], %r127;
	ld.global.u16 	%rs22, [%rd59+2];
	st.global.u16 	[%rd8+40], %rs22;
	ld.global.u32 	%r128, [%rd56+8];
	st.global.u32 	[%rd7+88], %r128;
	ld.global.u16 	%rs23, [%rd59+4];
	st.global.u16 	[%rd8+42], %rs23;
	ld.global.u32 	%r129, [%rd56+12];
	st.global.u32 	[%rd7+92], %r129;
	ld.global.u16 	%rs24, [%rd59+6];
	st.global.u16 	[%rd8+44], %rs24;
	ld.global.u32 	%r130, [%rd56+16];
	st.global.u32 	[%rd7+96], %r130;
	ld.global.u16 	%rs25, [%rd59+8];
	st.global.u16 	[%rd8+46], %rs25;
	ld.global.u32 	%r131, [%rd56+20];
	st.global.u32 	[%rd7+100], %r131;
	ld.global.u16 	%rs26, [%rd59+10];
	st.global.u16 	[%rd8+48], %rs26;
	ld.global.u32 	%r132, [%rd56+24];
	st.global.u32 	[%rd7+104], %r132;
	ld.global.u16 	%rs27, [%rd59+12];
	st.global.u16 	[%rd8+50], %rs27;
	ld.global.u32 	%r133, [%rd56+28];
	st.global.u32 	[%rd7+108], %r133;
	ld.global.u16 	%rs28, [%rd59+14];
	st.global.u16 	[%rd8+52], %rs28;
	ld.global.u32 	%r134, [%rd56+32];
	st.global.u32 	[%rd7+112], %r134;
	ld.global.u16 	%rs29, [%rd59+16];
	st.global.u16 	[%rd8+54], %rs29;
	ld.global.u32 	%r135, [%rd56+36];
	st.global.u32 	[%rd7+116], %r135;
	ld.global.u16 	%rs30, [%rd59+18];
	st.global.u16 	[%rd8+56], %rs30;
	ld.global.u32 	%r136, [%rd56+40];
	st.global.u32 	[%rd7+120], %r136;
	ld.global.u16 	%rs31, [%rd59+20];
	st.global.u16 	[%rd8+58], %rs31;
	ld.global.u32 	%r137, [%rd56+44];
	st.global.u32 	[%rd7+124], %r137;
	ld.global.u16 	%rs32, [%rd59+22];
	st.global.u16 	[%rd8+60], %rs32;
	ld.global.u32 	%r138, [%rd56+48];
	st.global.u32 	[%rd7+128], %r138;
	ld.global.u16 	%rs33, [%rd59+24];
	st.global.u16 	[%rd8+62], %rs33;
	ld.global.u32 	%r139, [%rd56+52];
	st.global.u32 	[%rd7+132], %r139;
	ld.global.u16 	%rs34, [%rd59+26];
	st.global.u16 	[%rd8+64], %rs34;
	ld.global.u32 	%r140, [%rd56+56];
	st.global.u32 	[%rd7+136], %r140;
	ld.global.u16 	%rs35, [%rd59+28];
	st.global.u16 	[%rd8+66], %rs35;
	ld.global.u32 	%r141, [%rd56+60];
	st.global.u32 	[%rd7+140], %r141;
	ld.global.u16 	%rs36, [%rd59+30];
	st.global.u16 	[%rd8+68], %rs36;
	ld.global.u32 	%r142, [%rd56+64];
	st.global.u32 	[%rd7+144], %r142;
	ld.global.u16 	%rs37, [%rd59+32];
	st.global.u16 	[%rd8+70], %rs37;
	ld.global.u32 	%r143, [%rd56+68];
	st.global.u32 	[%rd7+148], %r143;
	ld.global.u16 	%rs38, [%rd59+34];
	st.global.u16 	[%rd8+72], %rs38;
	ld.global.u32 	%r144, [%rd56+72];
	st.global.u32 	[%rd7+152], %r144;
	ld.global.u16 	%rs39, [%rd59+36];
	st.global.u16 	[%rd8+74], %rs39;
	ld.global.u32 	%r145, [%rd56+76];
	st.global.u32 	[%rd7+156], %r145;
	ld.global.u16 	%rs40, [%rd59+38];
	st.global.u16 	[%rd8+76], %rs40;
	cvta.to.global.u64 	%rd61, %rd22;
	mul.wide.u32 	%rd62, %r1, 4;
	add.s64 	%rd63, %rd61, %rd62;
	ld.global.u32 	%r146, [%rd63];
	mul.hi.s32 	%r147, %r146, 1374389535;
	shr.u32 	%r148, %r147, 31;
	shr.s32 	%r149, %r147, 5;
	add.s32 	%r150, %r149, %r148;
	mul.lo.s32 	%r151, %r150, 100;
	sub.s32 	%r152, %r146, %r151;
	cvt.rn.f64.s32 	%fd5, %r152;
	mul.f64 	%fd6, %fd5, 0d3F847AE147AE147B;
	cvt.rn.f32.f64 	%f24, %fd6;
	st.global.u32 	[%rd63], %r152;
	cvt.f64.f32 	%fd7, %f24;
	setp.gtu.f64 	%p23, %fd7, 0d3FE3333333333333;
	@%p23 bra 	$L__BB5_90;
	cvta.to.global.u64 	%rd64, %rd23;
	add.s64 	%rd66, %rd64, %rd62;
	ld.global.u32 	%r154, [%rd66];
	mul.hi.s32 	%r155, %r154, 1808407283;
	shr.u32 	%r156, %r155, 31;
	shr.s32 	%r157, %r155, 3;
	add.s32 	%r158, %r157, %r156;
	mul.lo.s32 	%r159, %r158, 19;
	sub.s32 	%r26, %r154, %r159;
	st.global.u32 	[%rd66], %r26;
	mul.wide.s32 	%rd67, %r26, 4;
	add.s64 	%rd68, %rd7, %rd67;
	ld.global.u32 	%r27, [%rd68];
	ld.global.u32 	%r28, [%rd68+80];
	ld.global.u32 	%r29, [%rd68+84];
	ld.global.u32 	%r30, [%rd68+4];
	st.global.u32 	[%rd68+80], %r27;
	st.global.u32 	[%rd68+84], %r30;
	st.global.u32 	[%rd68], %r28;
	st.global.u32 	[%rd68+4], %r29;
	setp.eq.s32 	%p24, %r27, %r28;
	selp.u32 	%r160, 1, 0, %p24;
	setp.eq.s32 	%p25, %r27, %r29;
	selp.u32 	%r161, 1, 0, %p25;
	add.s32 	%r162, %r160, %r161;
	setp.eq.s32 	%p26, %r30, %r28;
	selp.u32 	%r163, 1, 0, %p26;
	add.s32 	%r164, %r162, %r163;
	setp.eq.s32 	%p27, %r30, %r29;
	selp.u32 	%r165, 1, 0, %p27;
	add.s32 	%r153, %r164, %r165;
	cvta.to.global.u64 	%rd69, %rd24;
	add.s64 	%rd70, %rd69, %rd62;
	st.global.u32 	[%rd70], %r153;
	setp.eq.s32 	%p28, %r153, 1;
	@%p28 bra 	$L__BB5_41;
	setp.ne.s32 	%p29, %r153, 0;
	@%p29 bra 	$L__BB5_89;
	add.s32 	%r31, %r26, 1;
	mov.b32 	%r203, 0;
$L__BB5_12:
	setp.eq.s32 	%p66, %r203, %r26;
	mov.u32 	%r204, %r31;
	@%p66 bra 	$L__BB5_15;
	mul.wide.s32 	%rd79, %r203, 4;
	add.s64 	%rd9, %rd7, %rd79;
	ld.global.u32 	%r190, [%rd9];
	setp.eq.s32 	%p67, %r190, %r28;
	selp.b32 	%r191, %r27, %r190, %p67;
	setp.eq.s32 	%p68, %r191, %r29;
	selp.b32 	%r33, %r30, %r191, %p68;
	or.pred  	%p69, %p67, %p68;
	not.pred 	%p70, %p69;
	mov.u32 	%r204, %r203;
	@%p70 bra 	$L__BB5_15;
	st.global.u32 	[%rd9], %r33;
$L__BB5_15:
	add.s32 	%r203, %r204, 1;
	setp.lt.s32 	%p71, %r204, 19;
	@%p71 bra 	$L__BB5_12;
	mov.b32 	%r205, 0;
$L__BB5_17:
	setp.eq.s32 	%p72, %r205, %r26;
	mov.u32 	%r206, %r31;
	@%p72 bra 	$L__BB5_20;
	add.s32 	%r193, %r205, %r3;
	mul.wide.s32 	%rd80, %r193, 4;
	add.s64 	%rd10, %rd1, %rd80;
	ld.global.u32 	%r194, [%rd10];
	setp.eq.s32 	%p73, %r194, %r27;
	selp.b32 	%r195, %r28, %r194, %p73;
	setp.eq.s32 	%p74, %r195, %r30;
	selp.b32 	%r37, %r29, %r195, %p74;
	or.pred  	%p75, %p73, %p74;
	not.pred 	%p76, %p75;
	mov.u32 	%r206, %r205;
	@%p76 bra 	$L__BB5_20;
	st.global.u32 	[%rd10], %r37;
$L__BB5_20:
	add.s32 	%r205, %r206, 1;
	setp.lt.s32 	%p77, %r206, 19;
	@%p77 bra 	$L__BB5_17;
	bra.uni 	$L__BB5_89;
$L__BB5_21:
	setp.eq.s32 	%p7, %r196, 48;
	mov.b32 	%r199, 49;
	@%p7 bra 	$L__BB5_4;
	ld.global.f32 	%f17, [%rd5+4];
	setp.le.f32 	%p8, %f17, %f1;
	@%p8 bra 	$L__BB5_24;
	ld.global.f32 	%f25, [%rd5+8];
	bra.uni 	$L__BB5_25;
$L__BB5_24:
	add.s32 	%r197, %r196, 1;
	add.s32 	%r198, %r6, 1;
	ld.global.f32 	%f25, [%rd5+8];
	setp.gt.f32 	%p9, %f25, %f1;
	@%p9 bra 	$L__BB5_3;
$L__BB5_25:
	setp.le.f32 	%p10, %f25, %f1;
	@%p10 bra 	$L__BB5_27;
	ld.global.f32 	%f26, [%rd5+12];
	bra.uni 	$L__BB5_28;
$L__BB5_27:
	add.s32 	%r198, %r6, 2;
	add.s32 	%r197, %r196, 2;
	ld.global.f32 	%f26, [%rd5+12];
	setp.gt.f32 	%p11, %f26, %f1;
	@%p11 bra 	$L__BB5_3;
$L__BB5_28:
	setp.gtu.f32 	%p12, %f26, %f1;
	@%p12 bra 	$L__BB5_30;
	add.s32 	%r198, %r6, 3;
	add.s32 	%r197, %r196, 3;
	ld.global.f32 	%f18, [%rd5+16];
	setp.gt.f32 	%p13, %f18, %f1;
	@%p13 bra 	$L__BB5_3;
$L__BB5_30:
	add.s32 	%r196, %r196, 4;
	bra.uni 	$L__BB5_1;
$L__BB5_31:
	setp.eq.s32 	%p16, %r200, 48;
	mov.b32 	%r202, 49;
	@%p16 bra 	$L__BB5_8;
	ld.global.f32 	%f22, [%rd6+4];
	setp.le.f32 	%p17, %f22, %f2;
	@%p17 bra 	$L__BB5_34;
	ld.global.f32 	%f27, [%rd6+8];
	bra.uni 	$L__BB5_35;
$L__BB5_34:
	add.s32 	%r201, %r200, 1;
	ld.global.f32 	%f27, [%rd6+8];
	setp.gt.f32 	%p18, %f27, %f2;
	@%p18 bra 	$L__BB5_7;
$L__BB5_35:
	setp.le.f32 	%p19, %f27, %f2;
	@%p19 bra 	$L__BB5_37;
	ld.global.f32 	%f28, [%rd6+12];
	bra.uni 	$L__BB5_38;
$L__BB5_37:
	add.s32 	%r201, %r200, 2;
	ld.global.f32 	%f28, [%rd6+12];
	setp.gt.f32 	%p20, %f28, %f2;
	@%p20 bra 	$L__BB5_7;
$L__BB5_38:
	setp.gtu.f32 	%p21, %f28, %f2;
	@%p21 bra 	$L__BB5_40;
	add.s32 	%r201, %r200, 3;
	ld.global.f32 	%f23, [%rd6+16];
	setp.gt.f32 	%p22, %f23, %f2;
	@%p22 bra 	$L__BB5_7;
$L__BB5_40:
	add.s32 	%r200, %r200, 4;
	bra.uni 	$L__BB5_5;
$L__BB5_41:
	setp.eq.s32 	%p30, %r30, %r29;
	setp.eq.s32 	%p31, %r30, %r28;
	setp.eq.s32 	%p32, %r27, %r29;
	setp.eq.s32 	%p33, %r27, %r28;
	selp.b32 	%r166, %r27, 99, %p32;
	selp.b32 	%r167, %r27, %r166, %p33;
	selp.b32 	%r168, %r30, %r167, %p30;
	selp.b32 	%r40, %r30, %r168, %p31;
	add.s32 	%r41, %r26, 1;
	setp.eq.s32 	%p34, %r27, %r40;
	setp.eq.s32 	%p35, %r28, %r40;
	or.pred  	%p1, %p34, %p35;
	@%p1 bra 	$L__BB5_47;
	mov.b32 	%r207, 0;
$L__BB5_43:
	setp.eq.s32 	%p36, %r207, %r26;
	mov.u32 	%r208, %r41;
	@%p36 bra 	$L__BB5_46;
	mul.wide.s32 	%rd71, %r207, 4;
	add.s64 	%rd11, %rd7, %rd71;
	ld.global.u32 	%r170, [%rd11];
	setp.ne.s32 	%p37, %r170, %r28;
	mov.u32 	%r208, %r207;
	@%p37 bra 	$L__BB5_46;
	st.global.u32 	[%rd11], %r27;
$L__BB5_46:
	add.s32 	%r207, %r208, 1;
	setp.lt.s32 	%p38, %r208, 19;
	@%p38 bra 	$L__BB5_43;
$L__BB5_47:
	setp.eq.s32 	%p39, %r27, %r40;
	setp.eq.s32 	%p40, %r29, %r40;
	or.pred  	%p2, %p39, %p40;
	@%p2 bra 	$L__BB5_53;
	mov.b32 	%r209, 0;
$L__BB5_49:
	setp.eq.s32 	%p41, %r209, %r26;
	mov.u32 	%r210, %r41;
	@%p41 bra 	$L__BB5_52;
	mul.wide.s32 	%rd72, %r209, 4;
	add.s64 	%rd12, %rd7, %rd72;
	ld.global.u32 	%r172, [%rd12];
	setp.ne.s32 	%p42, %r172, %r29;
	mov.u32 	%r210, %r209;
	@%p42 bra 	$L__BB5_52;
	st.global.u32 	[%rd12], %r27;
$L__BB5_52:
	add.s32 	%r209, %r210, 1;
	setp.lt.s32 	%p43, %r210, 19;
	@%p43 bra 	$L__BB5_49;
$L__BB5_53:
	setp.eq.s32 	%p44, %r28, %r40;
	setp.eq.s32 	%p45, %r30, %r40;
	or.pred  	%p3, %p45, %p44;
	@%p3 bra 	$L__BB5_59;
	mov.b32 	%r211, 0;
$L__BB5_55:
	setp.eq.s32 	%p46, %r211, %r26;
	mov.u32 	%r212, %r41;
	@%p46 bra 	$L__BB5_58;
	mul.wide.s32 	%rd73, %r211, 4;
	add.s64 	%rd13, %rd7, %rd73;
	ld.global.u32 	%r174, [%rd13];
	setp.ne.s32 	%p47, %r174, %r28;
	mov.u32 	%r212, %r211;
	@%p47 bra 	$L__BB5_58;
	st.global.u32 	[%rd13], %r30;
$L__BB5_58:
	add.s32 	%r211, %r212, 1;
	setp.lt.s32 	%p48, %r212, 19;
	@%p48 bra 	$L__BB5_55;
$L__BB5_59:
	setp.eq.s32 	%p49, %r30, %r40;
	setp.eq.s32 	%p50, %r29, %r40;
	or.pred  	%p4, %p49, %p50;
	@%p4 bra 	$L__BB5_65;
	mov.b32 	%r213, 0;
$L__BB5_61:
	setp.eq.s32 	%p51, %r213, %r26;
	mov.u32 	%r214, %r41;
	@%p51 bra 	$L__BB5_64;
	mul.wide.s32 	%rd74, %r213, 4;
	add.s64 	%rd14, %rd7, %rd74;
	ld.global.u32 	%r176, [%rd14];
	setp.ne.s32 	%p52, %r176, %r29;
	mov.u32 	%r214, %r213;
	@%p52 bra 	$L__BB5_64;
	st.global.u32 	[%rd14], %r30;
$L__BB5_64:
	add.s32 	%r213, %r214, 1;
	setp.lt.s32 	%p53, %r214, 19;
	@%p53 bra 	$L__BB5_61;
$L__BB5_65:
	@%p1 bra 	$L__BB5_71;
	mov.b32 	%r215, 0;
$L__BB5_67:
	setp.eq.s32 	%p54, %r215, %r26;
	mov.u32 	%r216, %r41;
	@%p54 bra 	$L__BB5_70;
	add.s32 	%r178, %r215, %r3;
	mul.wide.s32 	%rd75, %r178, 4;
	add.s64 	%rd15, %rd1, %rd75;
	ld.global.u32 	%r179, [%rd15];
	setp.ne.s32 	%p55, %r179, %r27;
	mov.u32 	%r216, %r215;
	@%p55 bra 	$L__BB5_70;
	st.global.u32 	[%rd15], %r28;
$L__BB5_70:
	add.s32 	%r215, %r216, 1;
	setp.lt.s32 	%p56, %r216, 19;
	@%p56 bra 	$L__BB5_67;
$L__BB5_71:
	@%p2 bra 	$L__BB5_77;
	mov.b32 	%r217, 0;
$L__BB5_73:
	setp.eq.s32 	%p57, %r217, %r26;
	mov.u32 	%r218, %r41;
	@%p57 bra 	$L__BB5_76;
	add.s32 	%r181, %r217, %r3;
	mul.wide.s32 	%rd76, %r181, 4;
	add.s64 	%rd16, %rd1, %rd76;
	ld.global.u32 	%r182, [%rd16];
	setp.ne.s32 	%p58, %r182, %r27;
	mov.u32 	%r218, %r217;
	@%p58 bra 	$L__BB5_76;
	st.global.u32 	[%rd16], %r29;
$L__BB5_76:
	add.s32 	%r217, %r218, 1;
	setp.lt.s32 	%p59, %r218, 19;
	@%p59 bra 	$L__BB5_73;
$L__BB5_77:
	@%p3 bra 	$L__BB5_83;
	mov.b32 	%r219, 0;
$L__BB5_79:
	setp.eq.s32 	%p60, %r219, %r26;
	mov.u32 	%r220, %r41;
	@%p60 bra 	$L__BB5_82;
	add.s32 	%r184, %r219, %r3;
	mul.wide.s32 	%rd77, %r184, 4;
	add.s64 	%rd17, %rd1, %rd77;
	ld.global.u32 	%r185, [%rd17];
	setp.ne.s32 	%p61, %r185, %r30;
	mov.u32 	%r220, %r219;
	@%p61 bra 	$L__BB5_82;
	st.global.u32 	[%rd17], %r28;
$L__BB5_82:
	add.s32 	%r219, %r220, 1;
	setp.lt.s32 	%p62, %r220, 19;
	@%p62 bra 	$L__BB5_79;
$L__BB5_83:
	@%p4 bra 	$L__BB5_89;
	mov.b32 	%r221, 0;
$L__BB5_85:
	setp.eq.s32 	%p63, %r221, %r26;
	mov.u32 	%r222, %r41;
	@%p63 bra 	$L__BB5_88;
	add.s32 	%r187, %r221, %r3;
	mul.wide.s32 	%rd78, %r187, 4;
	add.s64 	%rd18, %rd1, %rd78;
	ld.global.u32 	%r188, [%rd18];
	setp.ne.s32 	%p64, %r188, %r30;
	mov.u32 	%r222, %r221;
	@%p64 bra 	$L__BB5_88;
	st.global.u32 	[%rd18], %r29;
$L__BB5_88:
	add.s32 	%r221, %r222, 1;
	setp.lt.s32 	%p65, %r222, 19;
	@%p65 bra 	$L__BB5_85;
$L__BB5_89:
	mul.wide.s32 	%rd81, %r26, 2;
	add.s64 	%rd82, %rd8, %rd81;
	ld.global.u16 	%rs41, [%rd82];
	st.global.u16 	[%rd82+38], %rs41;
	ld.global.u16 	%rs42, [%rd82+2];
	st.global.u16 	[%rd82+40], %rs42;
$L__BB5_90:
	ret;

}
	// .globl	_Z8mutationPiS_S_S_
.visible .entry _Z8mutationPiS_S_S_(
	.param .u64 .ptr .align 1 _Z8mutationPiS_S_S__param_0,
	.param .u64 .ptr .align 1 _Z8mutationPiS_S_S__param_1,
	.param .u64 .ptr .align 1 _Z8mutationPiS_S_S__param_2,
	.param .u64 .ptr .align 1 _Z8mutationPiS_S_S__param_3
)
{
	.reg .pred 	%p<2>;
	.reg .b32 	%r<31>;
	.reg .b32 	%f<2>;
	.reg .b64 	%rd<18>;
	.reg .b64 	%fd<4>;

	ld.param.u64 	%rd1, [_Z8mutationPiS_S_S__param_0];
	ld.param.u64 	%rd4, [_Z8mutationPiS_S_S__param_1];
	ld.param.u64 	%rd2, [_Z8mutationPiS_S_S__param_2];
	ld.param.u64 	%rd3, [_Z8mutationPiS_S_S__param_3];
	cvta.to.global.u64 	%rd5, %rd4;
	mov.u32 	%r2, %ctaid.x;
	mov.u32 	%r3, %tid.x;
	mov.u32 	%r4, %ntid.x;
	mad.lo.s32 	%r1, %r2, %r4, %r3;
	mul.wide.u32 	%rd6, %r1, 4;
	add.s64 	%rd7, %rd5, %rd6;
	ld.global.u32 	%r5, [%rd7];
	mul.hi.s32 	%r6, %r5, 1374389535;
	shr.u32 	%r7, %r6, 31;
	shr.s32 	%r8, %r6, 5;
	add.s32 	%r9, %r8, %r7;
	mul.lo.s32 	%r10, %r9, 100;
	sub.s32 	%r11, %r5, %r10;
	cvt.rn.f64.s32 	%fd1, %r11;
	mul.f64 	%fd2, %fd1, 0d3F847AE147AE147B;
	cvt.rn.f32.f64 	%f1, %fd2;
	cvt.f64.f32 	%fd3, %f1;
	setp.geu.f64 	%p1, %fd3, 0d3F9EB851EB851EB8;
	@%p1 bra 	$L__BB6_2;
	cvta.to.global.u64 	%rd8, %rd2;
	cvta.to.global.u64 	%rd9, %rd3;
	cvta.to.global.u64 	%rd10, %rd1;
	mul.lo.s32 	%r12, %r1, 20;
	add.s64 	%rd12, %rd8, %rd6;
	ld.global.u32 	%r13, [%rd12];
	mul.hi.s32 	%r14, %r13, 1717986919;
	shr.u32 	%r15, %r14, 31;
	shr.s32 	%r16, %r14, 3;
	add.s32 	%r17, %r16, %r15;
	mul.lo.s32 	%r18, %r17, 20;
	sub.s32 	%r19, %r13, %r18;
	add.s64 	%rd13, %rd9, %rd6;
	ld.global.u32 	%r20, [%rd13];
	mul.hi.s32 	%r21, %r20, 1717986919;
	shr.u32 	%r22, %r21, 31;
	shr.s32 	%r23, %r21, 3;
	add.s32 	%r24, %r23, %r22;
	mul.lo.s32 	%r25, %r24, 20;
	sub.s32 	%r26, %r20, %r25;
	add.s32 	%r27, %r19, %r12;
	mul.wide.s32 	%rd14, %r27, 4;
	add.s64 	%rd15, %rd10, %rd14;
	ld.global.u32 	%r28, [%rd15];
	add.s32 	%r29, %r26, %r12;
	mul.wide.s32 	%rd16, %r29, 4;
	add.s64 	%rd17, %rd10, %rd16;
	ld.global.u32 	%r30, [%rd17];
	st.global.u32 	[%rd15], %r30;
	st.global.u32 	[%rd17], %r28;
$L__BB6_2:
	ret;

}
	// .globl	_Z11mutationBayPsPiS0_
.visible .entry _Z11mutationBayPsPiS0_(
	.param .u64 .ptr .align 1 _Z11mutationBayPsPiS0__param_0,
	.param .u64 .ptr .align 1 _Z11mutationBayPsPiS0__param_1,
	.param .u64 .ptr .align 1 _Z11mutationBayPsPiS0__param_2
)
{
	.reg .pred 	%p<3>;
	.reg .b16 	%rs<4>;
	.reg .b32 	%r<20>;
	.reg .b32 	%f<2>;
	.reg .b64 	%rd<13>;
	.reg .b64 	%fd<4>;

	ld.param.u64 	%rd2, [_Z11mutationBayPsPiS0__param_0];
	ld.param.u64 	%rd4, [_Z11mutationBayPsPiS0__param_1];
	ld.param.u64 	%rd3, [_Z11mutationBayPsPiS0__param_2];
	cvta.to.global.u64 	%rd5, %rd4;
	mov.u32 	%r2, %ctaid.x;
	mov.u32 	%r3, %tid.x;
	mov.u32 	%r4, %ntid.x;
	mad.lo.s32 	%r1, %r2, %r4, %r3;
	mul.wide.u32 	%rd6, %r1, 4;
	add.s64 	%rd7, %rd5, %rd6;
	ld.global.u32 	%r5, [%rd7];
	mul.hi.s32 	%r6, %r5, 1374389535;
	shr.u32 	%r7, %r6, 31;
	shr.s32 	%r8, %r6, 5;
	add.s32 	%r9, %r8, %r7;
	mul.lo.s32 	%r10, %r9, 100;
	sub.s32 	%r11, %r5, %r10;
	cvt.rn.f64.s32 	%fd1, %r11;
	mul.f64 	%fd2, %fd1, 0d3F847AE147AE147B;
	cvt.rn.f32.f64 	%f1, %fd2;
	cvt.f64.f32 	%fd3, %f1;
	setp.geu.f64 	%p1, %fd3, 0d3F9EB851EB851EB8;
	@%p1 bra 	$L__BB7_4;
	cvta.to.global.u64 	%rd8, %rd2;
	cvta.to.global.u64 	%rd9, %rd3;
	add.s64 	%rd11, %rd9, %rd6;
	ld.global.u32 	%r12, [%rd11];
	mul.hi.s32 	%r13, %r12, 1808407283;
	shr.u32 	%r14, %r13, 31;
	shr.s32 	%r15, %r13, 3;
	add.s32 	%r16, %r15, %r14;
	mul.lo.s32 	%r17, %r16, 19;
	sub.s32 	%r18, %r12, %r17;
	mad.lo.s32 	%r19, %r1, 19, %r18;
	mul.wide.s32 	%rd12, %r19, 2;
	add.s64 	%rd1, %rd8, %rd12;
	ld.global.u16 	%rs1, [%rd1];
	setp.ne.s16 	%p2, %rs1, 0;
	@%p2 bra 	$L__BB7_3;
	mov.b16 	%rs3, 1;
	st.global.u16 	[%rd1], %rs3;
	bra.uni 	$L__BB7_4;
$L__BB7_3:
	mov.b16 	%rs2, 0;
	st.global.u16 	[%rd1], %rs2;
$L__BB7_4:
	ret;

}


// ===== COMPILED SASS (sm_100) =====

	.target	sm_100

	.elftype	@"ET_EXEC"


//--------------------- .note.nv.tkinfo           --------------------------
	.section	.note.nv.tkinfo,"",@"SHT_NOTE"
	.sectionflags	@"SHF_NOTE_NV_TKINFO"
	.tkinfo
        /*0018*/ 	.word	0x00000002
        /*0030*/ 	.string	""
        /*0030*/ 	.string	"ptxas"
        /*0030*/ 	.string	"Cuda compilation tools, release 13.0, V13.0.88"
        /*0030*/ 	.string	"Build cuda_13.0.r13.0/compiler.36424714_0"
        /*0030*/ 	.string	"-arch sm_100 -m 64 "



//--------------------- .note.nv.cuinfo           --------------------------
	.section	.note.nv.cuinfo,"",@"SHT_NOTE"
	.sectionflags	@"SHF_NOTE_NV_CUINFO"
        /*0018*/ 	.short	0x0002
        /*001a*/ 	.short	0x0064
        /*001c*/ 	.short	0x0082
	.zero		2


//--------------------- .nv.info                  --------------------------
	.section	.nv.info,"",@"SHT_CUDA_INFO"
	.align	4


	//----- nvinfo : EIATTR_REGCOUNT
	.align		4
        /*0000*/ 	.byte	0x04, 0x2f
        /*0002*/ 	.short	(.L_1 - .L_0)
	.align		4
.L_0:
        /*0004*/ 	.word	index@(_Z11calPositionPiPsPf)
        /*0008*/ 	.word	0x00000020


	//----- nvinfo : EIATTR_FRAME_SIZE
	.align		4
.L_1:
        /*000c*/ 	.byte	0x04, 0x11
        /*000e*/ 	.short	(.L_3 - .L_2)
	.align		4
.L_2:
        /*0010*/ 	.word	index@($__internal_3_$__cuda_sm20_div_rn_f64_full)
        /*0014*/ 	.word	0x00000000


	//----- nvinfo : EIATTR_FRAME_SIZE
	.align		4
.L_3:
        /*0018*/ 	.byte	0x04, 0x11
        /*001a*/ 	.short	(.L_5 - .L_4)
	.align		4
.L_4:
        /*001c*/ 	.word	index@(_Z11calPositionPiPsPf)
        /*0020*/ 	.word	0x00000000


	//----- nvinfo : EIATTR_REGCOUNT
	.align		4
.L_5:
        /*0024*/ 	.byte	0x04, 0x2f
        /*0026*/ 	.short	(.L_7 - .L_6)
	.align		4
.L_6:
        /*0028*/ 	.word	index@(_Z11calDistancePiPfS0_)
        /*002c*/ 	.word	0x00000020


	//----- nvinfo : EIATTR_FRAME_SIZE
	.align		4
.L_7:
        /*0030*/ 	.byte	0x04, 0x11
        /*0032*/ 	.short	(.L_9 - .L_8)
	.align		4
.L_8:
        /*0034*/ 	.word	index@($__internal_2_$__cuda_sm20_sqrt_rn_f32_slowpath)
        /*0038*/ 	.word	0x00000000


	//----- nvinfo : EIATTR_FRAME_SIZE
	.align		4
.L_9:
        /*003c*/ 	.byte	0x04, 0x11
        /*003e*/ 	.short	(.L_11 - .L_10)
	.align		4
.L_10:
        /*0040*/ 	.word	index@(_Z11calDistancePiPfS0_)
        /*0044*/ 	.word	0x00000000


	//----- nvinfo : EIATTR_REGCOUNT
	.align		4
.L_11:
        /*0048*/ 	.byte	0x04, 0x2f
        /*004a*/ 	.short	(.L_13 - .L_12)
	.align		4
.L_12:
        /*004c*/ 	.word	index@(_Z12calTotalcostPfPiS_)
        /*0050*/ 	.word	0x00000010


	//----- nvinfo : EIATTR_FRAME_SIZE
	.align		4
.L_13:
        /*0054*/ 	.byte	0x04, 0x11
        /*0056*/ 	.short	(.L_15 - .L_14)
	.align		4
.L_14:
        /*0058*/ 	.word	index@(_Z12calTotalcostPfPiS_)
        /*005c*/ 	.word	0x00000000


	//----- nvinfo : EIATTR_REGCOUNT
	.align		4
.L_15:
        /*0060*/ 	.byte	0x04, 0x2f
        /*0062*/ 	.short	(.L_17 - .L_16)
	.align		4
.L_16:
        /*0064*/ 	.word	index@(_Z5calOFPfS_S_)
        /*0068*/ 	.word	0x0000001a


	//----- nvinfo : EIATTR_FRAME_SIZE
	.align		4
.L_17:
        /*006c*/ 	.byte	0x04, 0x11
        /*006e*/ 	.short	(.L_19 - .L_18)
	.align		4
.L_18:
        /*0070*/ 	.word	index@(_Z5calOFPfS_S_)
        /*0074*/ 	.word	0x00000000


	//----- nvinfo : EIATTR_REGCOUNT
	.align		4
.L_19:
        /*0078*/ 	.byte	0x04, 0x2f
        /*007a*/ 	.short	(.L_21 - .L_20)
	.align		4
.L_20:
        /*007c*/ 	.word	index@(_Z14calProbabilityPfS_S_)
        /*0080*/ 	.word	0x00000019


	//----- nvinfo : EIATTR_FRAME_SIZE
	.align		4
.L_21:
        /*0084*/ 	.byte	0x04, 0x11
        /*0086*/ 	.short	(.L_23 - .L_22)
	.align		4
.L_22:
        /*0088*/ 	.word	index@($__internal_1_$__cuda_sm20_div_rn_f64_full)
        /*008c*/ 	.word	0x00000000


	//----- nvinfo : EIATTR_FRAME_SIZE
	.align		4
.L_23:
        /*0090*/ 	.byte	0x04, 0x11
        /*0092*/ 	.short	(.L_25 - .L_24)
	.align		4
.L_24:
        /*0094*/ 	.word	index@($__internal_0_$__cuda_sm20_dblrcp_rn_slowpath_v3)
        /*0098*/ 	.word	0x00000000


	//----- nvinfo : EIATTR_FRAME_SIZE
	.align		4
.L_25:
        /*009c*/ 	.byte	0x04, 0x11
        /*009e*/ 	.short	(.L_27 - .L_26)
	.align		4
.L_26:
        /*00a0*/ 	.word	index@(_Z14calProbabilityPfS_S_)
        /*00a4*/ 	.word	0x00000000


	//----- nvinfo : EIATTR_REGCOUNT
	.align		4
.L_27:
        /*00a8*/ 	.byte	0x04, 0x2f
        /*00aa*/ 	.short	(.L_29 - .L_28)
	.align		4
.L_28:
        /*00ac*/ 	.word	index@(_Z9crossOverPfPiPsS0_S1_S0_S0_S0_S0_S0_S0_S0_S_)
        /*00b0*/ 	.word	0x00000020


	//----- nvinfo : EIATTR_FRAME_SIZE
	.align		4
.L_29:
        /*00b4*/ 	.byte	0x04, 0x11
        /*00b6*/ 	.short	(.L_31 - .L_30)
	.align		4
.L_30:
        /*00b8*/ 	.word	index@(_Z9crossOverPfPiPsS0_S1_S0_S0_S0_S0_S0_S0_S0_S_)
        /*00bc*/ 	.word	0x00000000


	//----- nvinfo : EIATTR_REGCOUNT
	.align		4
.L_31:
        /*00c0*/ 	.byte	0x04, 0x2f
        /*00c2*/ 	.short	(.L_33 - .L_32)
	.align		4
.L_32:
        /*00c4*/ 	.word	index@(_Z8mutationPiS_S_S_)
        /*00c8*/ 	.word	0x0000000e


	//----- nvinfo : EIATTR_FRAME_SIZE
	.align		4
.L_33:
        /*00cc*/ 	.byte	0x04, 0x11
        /*00ce*/ 	.short	(.L_35 - .L_34)
	.align		4
.L_34:
        /*00d0*/ 	.word	index@(_Z8mutationPiS_S_S_)
        /*00d4*/ 	.word	0x00000000


	//----- nvinfo : EIATTR_REGCOUNT
	.align		4
.L_35:
        /*00d8*/ 	.byte	0x04, 0x2f
        /*00da*/ 	.short	(.L_37 - .L_36)
	.align		4
.L_36:
        /*00dc*/ 	.word	index@(_Z11mutationBayPsPiS0_)
        /*00e0*/ 	.word	0x0000000c


	//----- nvinfo : EIATTR_FRAME_SIZE
	.align		4
.L_37:
        /*00e4*/ 	.byte	0x04, 0x11
        /*00e6*/ 	.short	(.L_39 - .L_38)
	.align		4
.L_38:
        /*00e8*/ 	.word	index@(_Z11mutationBayPsPiS0_)
        /*00ec*/ 	.word	0x00000000


	//----- nvinfo : EIATTR_MIN_STACK_SIZE
	.align		4
.L_39:
        /*00f0*/ 	.byte	0x04, 0x12
        /*00f2*/ 	.short	(.L_41 - .L_40)
	.align		4
.L_40:
        /*00f4*/ 	.word	index@(_Z11mutationBayPsPiS0_)
        /*00f8*/ 	.word	0x00000000


	//----- nvinfo : EIATTR_MIN_STACK_SIZE
	.align		4
.L_41:
        /*00fc*/ 	.byte	0x04, 0x12
        /*00fe*/ 	.short	(.L_43 - .L_42)
	.align		4
.L_42:
        /*0100*/ 	.word	index@(_Z8mutationPiS_S_S_)
        /*0104*/ 	.word	0x00000000


	//----- nvinfo : EIATTR_MIN_STACK_SIZE
	.align		4
.L_43:
        /*0108*/ 	.byte	0x04, 0x12
        /*010a*/ 	.short	(.L_45 - .L_44)
	.align		4
.L_44:
        /*010c*/ 	.word	index@(_Z9crossOverPfPiPsS0_S1_S0_S0_S0_S0_S0_S0_S0_S_)
        /*0110*/ 	.word	0x00000000


	//----- nvinfo : EIATTR_MIN_STACK_SIZE
	.align		4
.L_45:
        /*0114*/ 	.byte	0x04, 0x12
        /*0116*/ 	.short	(.L_47 - .L_46)
	.align		4
.L_46:
        /*0118*/ 	.word	index@(_Z14calProbabilityPfS_S_)
        /*011c*/ 	.word	0x00000000


	//----- nvinfo : EIATTR_MIN_STACK_SIZE
	.align		4
.L_47:
        /*0120*/ 	.byte	0x04, 0x12
        /*0122*/ 	.short	(.L_49 - .L_48)
	.align		4
.L_48:
        /*0124*/ 	.word	index@(_Z5calOFPfS_S_)
        /*0128*/ 	.word	0x00000000


	//----- nvinfo : EIATTR_MIN_STACK_SIZE
	.align		4
.L_49:
        /*012c*/ 	.byte	0x04, 0x12
        /*012e*/ 	.short	(.L_51 - .L_50)
	.align		4
.L_50:
        /*0130*/ 	.word	index@(_Z12calTotalcostPfPiS_)
        /*0134*/ 	.word	0x00000000


	//----- nvinfo : EIATTR_MIN_STACK_SIZE
	.align		4
.L_51:
        /*0138*/ 	.byte	0x04, 0x12
        /*013a*/ 	.short	(.L_53 - .L_52)
	.align		4
.L_52:
        /*013c*/ 	.word	index@(_Z11calDistancePiPfS0_)
        /*0140*/ 	.word	0x00000000


	//----- nvinfo : EIATTR_MIN_STACK_SIZE
	.align		4
.L_53:
        /*0144*/ 	.byte	0x04, 0x12
        /*0146*/ 	.short	(.L_55 - .L_54)
	.align		4
.L_54:
        /*0148*/ 	.word	index@(_Z11calPositionPiPsPf)
        /*014c*/ 	.word	0x00000000
.L_55:


//--------------------- .nv.compat                --------------------------
	.section	.nv.compat,"",@"SHT_CUDA_COMPAT_INFO"
	.align	4
        /*0000*/ 	.byte	0x02, 0x09, 0x00, 0x00, 0x02, 0x02, 0x01, 0x00, 0x02, 0x05, 0x05, 0x00, 0x03, 0x07, 0x01, 0x01
        /*0010*/ 	.byte	0x02, 0x03, 0x00, 0x00, 0x02, 0x06, 0x01, 0x00, 0x04, 0x0b, 0x08, 0x00, 0x01, 0x00, 0x00, 0x00
        /*0020*/ 	.byte	0x00, 0x00, 0x00, 0x00


//--------------------- .nv.info._Z11mutationBayPsPiS0_ --------------------------
	.section	.nv.info._Z11mutationBayPsPiS0_,"",@"SHT_CUDA_INFO"
	.sectionflags	@""
	.align	4


	//----- nvinfo : EIATTR_CUDA_API_VERSION
	.align		4
        /*0000*/ 	.byte	0x04, 0x37
        /*0002*/ 	.short	(.L_57 - .L_56)
.L_56:
        /*0004*/ 	.word	0x00000082


	//----- nvinfo : EIATTR_KPARAM_INFO
	.align		4
.L_57:
        /*0008*/ 	.byte	0x04, 0x17
        /*000a*/ 	.short	(.L_59 - .L_58)
.L_58:
        /*000c*/ 	.word	0x00000000
        /*0010*/ 	.short	0x0002
        /*0012*/ 	.short	0x0010
        /*0014*/ 	.byte	0x00, 0xf5, 0x21, 0x00


	//----- nvinfo : EIATTR_KPARAM_INFO
	.align		4
.L_59:
        /*0018*/ 	.byte	0x04, 0x17
        /*001a*/ 	.short	(.L_61 - .L_60)
.L_60:
        /*001c*/ 	.word	0x00000000
        /*0020*/ 	.short	0x0001
        /*0022*/ 	.short	0x0008
        /*0024*/ 	.byte	0x00, 0xf5, 0x21, 0x00


	//----- nvinfo : EIATTR_KPARAM_INFO
	.align		4
.L_61:
        /*0028*/ 	.byte	0x04, 0x17
        /*002a*/ 	.short	(.L_63 - .L_62)
.L_62:
        /*002c*/ 	.word	0x00000000
        /*0030*/ 	.short	0x0000
        /*0032*/ 	.short	0x0000
        /*0034*/ 	.byte	0x00, 0xf5, 0x21, 0x00


	//----- nvinfo : EIATTR_SPARSE_MMA_MASK
	.align		4
.L_63:
        /*0038*/ 	.byte	0x03, 0x50
        /*003a*/ 	.short	0x0000


	//----- nvinfo : EIATTR_MAXREG_COUNT
	.align		4
        /*003c*/ 	.byte	0x03, 0x1b
        /*003e*/ 	.short	0x00ff


	//----- nvinfo : EIATTR_MERCURY_ISA_VERSION
	.align		4
        /*0040*/ 	.byte	0x03, 0x5f
        /*0042*/ 	.short	0x0101


	//----- nvinfo : EIATTR_VRC_CTA_INIT_COUNT
	.align		4
        /*0044*/ 	.byte	0x02, 0x4a
	.zero		1
	.zero		1


	//----- nvinfo : EIATTR_EXIT_INSTR_OFFSETS
	.align		4
        /*0048*/ 	.byte	0x04, 0x1c
        /*004a*/ 	.short	(.L_65 - .L_64)


	//   ....[0]....
.L_64:
        /*004c*/ 	.word	0x00000160


	//   ....[1]....
        /*0050*/ 	.word	0x00000260


	//   ....[2]....
        /*0054*/ 	.word	0x00000280


	//----- nvinfo : EIATTR_CBANK_PARAM_SIZE
	.align		4
.L_65:
        /*0058*/ 	.byte	0x03, 0x19
        /*005a*/ 	.short	0x0018


	//----- nvinfo : EIATTR_PARAM_CBANK
	.align		4
        /*005c*/ 	.byte	0x04, 0x0a
        /*005e*/ 	.short	(.L_67 - .L_66)
	.align		4
.L_66:
        /*0060*/ 	.word	index@(.nv.constant0._Z11mutationBayPsPiS0_)
        /*0064*/ 	.short	0x0380
        /*0066*/ 	.short	0x0018


	//----- nvinfo : EIATTR_SW_WAR
	.align		4
.L_67:
        /*0068*/ 	.byte	0x04, 0x36
        /*006a*/ 	.short	(.L_69 - .L_68)
.L_68:
        /*006c*/ 	.word	0x00000008
.L_69:


//--------------------- .nv.info._Z8mutationPiS_S_S_ --------------------------
	.section	.nv.info._Z8mutationPiS_S_S_,"",@"SHT_CUDA_INFO"
	.sectionflags	@""
	.align	4


	//----- nvinfo : EIATTR_CUDA_API_VERSION
	.align		4
        /*0000*/ 	.byte	0x04, 0x37
        /*0002*/ 	.short	(.L_71 - .L_70)
.L_70:
        /*0004*/ 	.word	0x00000082


	//----- nvinfo : EIATTR_KPARAM_INFO
	.align		4
.L_71:
        /*0008*/ 	.byte	0x04, 0x17
        /*000a*/ 	.short	(.L_73 - .L_72)
.L_72:
        /*000c*/ 	.word	0x00000000
        /*0010*/ 	.short	0x0003
        /*0012*/ 	.short	0x0018
        /*0014*/ 	.byte	0x00, 0xf5, 0x21, 0x00


	//----- nvinfo : EIATTR_KPARAM_INFO
	.align		4
.L_73:
        /*0018*/ 	.byte	0x04, 0x17
        /*001a*/ 	.short	(.L_75 - .L_74)
.L_74:
        /*001c*/ 	.word	0x00000000
        /*0020*/ 	.short	0x0002
        /*0022*/ 	.short	0x0010
        /*0024*/ 	.byte	0x00, 0xf5, 0x21, 0x00


	//----- nvinfo : EIATTR_KPARAM_INFO
	.align		4
.L_75:
        /*0028*/ 	.byte	0x04, 0x17
        /*002a*/ 	.short	(.L_77 - .L_76)
.L_76:
        /*002c*/ 	.word	0x00000000
        /*0030*/ 	.short	0x0001
        /*0032*/ 	.short	0x0008
        /*0034*/ 	.byte	0x00, 0xf5, 0x21, 0x00


	//----- nvinfo : EIATTR_KPARAM_INFO
	.align		4
.L_77:
        /*0038*/ 	.byte	0x04, 0x17
        /*003a*/ 	.short	(.L_79 - .L_78)
.L_78:
        /*003c*/ 	.word	0x00000000
        /*0040*/ 	.short	0x0000
        /*0042*/ 	.short	0x0000
        /*0044*/ 	.byte	0x00, 0xf5, 0x21, 0x00


	//----- nvinfo : EIATTR_SPARSE_MMA_MASK
	.align		4
.L_79:
        /*0048*/ 	.byte	0x03, 0x50
        /*004a*/ 	.short	0x0000


	//----- nvinfo : EIATTR_MAXREG_COUNT
	.align		4
        /*004c*/ 	.byte	0x03, 0x1b
        /*004e*/ 	.short	0x00ff


	//----- nvinfo : EIATTR_MERCURY_ISA_VERSION
	.align		4
        /*0050*/ 	.byte	0x03, 0x5f
        /*0052*/ 	.short	0x0101


	//----- nvinfo : EIATTR_VRC_CTA_INIT_COUNT
	.align		4
        /*0054*/ 	.byte	0x02, 0x4a
	.zero		1
	.zero		1


	//----- nvinfo : EIATTR_EXIT_INSTR_OFFSETS
	.align		4
        /*0058*/ 	.byte	0x04, 0x1c
        /*005a*/ 	.short	(.L_81 - .L_80)


	//   ....[0]....
.L_80:
        /*005c*/ 	.word	0x00000160


	//   ....[1]....
        /*0060*/ 	.word	0x000002e0


	//----- nvinfo : EIATTR_CBANK_PARAM_SIZE
	.align		4
.L_81:
        /*0064*/ 	.byte	0x03, 0x19
        /*0066*/ 	.short	0x0020


	//----- nvinfo : EIATTR_PARAM_CBANK
	.align		4
        /*0068*/ 	.byte	0x04, 0x0a
        /*006a*/ 	.short	(.L_83 - .L_82)
	.align		4
.L_82:
        /*006c*/ 	.word	index@(.nv.constant0._Z8mutationPiS_S_S_)
        /*0070*/ 	.short	0x0380
        /*0072*/ 	.short	0x0020


	//----- nvinfo : EIATTR_SW_WAR
	.align		4
.L_83:
        /*0074*/ 	.byte	0x04, 0x36
        /*0076*/ 	.short	(.L_85 - .L_84)
.L_84:
        /*0078*/ 	.word	0x00000008
.L_85:


//--------------------- .nv.info._Z9crossOverPfPiPsS0_S1_S0_S0_S0_S0_S0_S0_S0_S_ --------------------------
	.section	.nv.info._Z9crossOverPfPiPsS0_S1_S0_S0_S0_S0_S0_S0_S0_S_,"",@"SHT_CUDA_INFO"
	.sectionflags	@""
	.align	4


	//----- nvinfo : EIATTR_CUDA_API_VERSION
	.align		4
        /*0000*/ 	.byte	0x04, 0x37
        /*0002*/ 	.short	(.L_87 - .L_86)
.L_86:
        /*0004*/ 	.word	0x00000082


	//----- nvinfo : EIATTR_KPARAM_INFO
	.align		4
.L_87:
        /*0008*/ 	.byte	0x04, 0x17
        /*000a*/ 	.short	(.L_89 - .L_88)
.L_88:
        /*000c*/ 	.word	0x00000000
        /*0010*/ 	.short	0x000c
        /*0012*/ 	.short	0x0060
        /*0014*/ 	.byte	0x00, 0xf5, 0x21, 0x00


	//----- nvinfo : EIATTR_KPARAM_INFO
	.align		4
.L_89:
        /*0018*/ 	.byte	0x04, 0x17
        /*001a*/ 	.short	(.L_91 - .L_90)
.L_90:
        /*001c*/ 	.word	0x00000000
        /*0020*/ 	.short	0x000b
        /*0022*/ 	.short	0x0058
        /*0024*/ 	.byte	0x00, 0xf5, 0x21, 0x00


	//----- nvinfo : EIATTR_KPARAM_INFO
	.align		4
.L_91:
        /*0028*/ 	.byte	0x04, 0x17
        /*002a*/ 	.short	(.L_93 - .L_92)
.L_92:
        /*002c*/ 	.word	0x00000000
        /*0030*/ 	.short	0x000a
        /*0032*/ 	.short	0x0050
        /*0034*/ 	.byte	0x00, 0xf5, 0x21, 0x00


	//----- nvinfo : EIATTR_KPARAM_INFO
	.align		4
.L_93:
        /*0038*/ 	.byte	0x04, 0x17
        /*003a*/ 	.short	(.L_95 - .L_94)
.L_94:
        /*003c*/ 	.word	0x00000000
        /*0040*/ 	.short	0x0009
        /*0042*/ 	.short	0x0048
        /*0044*/ 	.byte	0x00, 0xf5, 0x21, 0x00


	//----- nvinfo : EIATTR_KPARAM_INFO
	.align		4
.L_95:
        /*0048*/ 	.byte	0x04, 0x17
        /*004a*/ 	.short	(.L_97 - .L_96)
.L_96:
        /*004c*/ 	.word	0x00000000
        /*0050*/ 	.short	0x0008
        /*0052*/ 	.short	0x0040
        /*0054*/ 	.byte	0x00, 0xf5, 0x21, 0x00


	//----- nvinfo : EIATTR_KPARAM_INFO
	.align		4
.L_97:
        /*0058*/ 	.byte	0x04, 0x17
        /*005a*/ 	.short	(.L_99 - .L_98)
.L_98:
        /*005c*/ 	.word	0x00000000
        /*0060*/ 	.short	0x0007
        /*0062*/ 	.short	0x0038
        /*0064*/ 	.byte	0x00, 0xf5, 0x21, 0x00


	//----- nvinfo : EIATTR_KPARAM_INFO
	.align		4
.L_99:
        /*0068*/ 	.byte	0x04, 0x17
        /*006a*/ 	.short	(.L_101 - .L_100)
.L_100:
        /*006c*/ 	.word	0x00000000
        /*0070*/ 	.short	0x0006
        /*0072*/ 	.short	0x0030
        /*0074*/ 	.byte	0x00, 0xf5, 0x21, 0x00


	//----- nvinfo : EIATTR_KPARAM_INFO
	.align		4
.L_101:
        /*0078*/ 	.byte	0x04, 0x17
        /*007a*/ 	.short	(.L_103 - .L_102)
.L_102:
        /*007c*/ 	.word	0x00000000
        /*0080*/ 	.short	0x0005
        /*0082*/ 	.short	0x0028
        /*0084*/ 	.byte	0x00, 0xf5, 0x21, 0x00


	//----- nvinfo : EIATTR_KPARAM_INFO
	.align		4
.L_103:
        /*0088*/ 	.byte	0x04, 0x17
        /*008a*/ 	.short	(.L_105 - .L_104)
.L_104:
        /*008c*/ 	.word	0x00000000
        /*0090*/ 	.short	0x0004
        /*0092*/ 	.short	0x0020
        /*0094*/ 	.byte	0x00, 0xf5, 0x21, 0x00


	//----- nvinfo : EIATTR_KPARAM_INFO
	.align		4
.L_105:
        /*0098*/ 	.byte	0x04, 0x17
        /*009a*/ 	.short	(.L_107 - .L_106)
.L_106:
        /*009c*/ 	.word	0x00000000
        /*00a0*/ 	.short	0x0003
        /*00a2*/ 	.short	0x0018
        /*00a4*/ 	.byte	0x00, 0xf5, 0x21, 0x00


	//----- nvinfo : EIATTR_KPARAM_INFO
	.align		4
.L_107:
        /*00a8*/ 	.byte	0x04, 0x17
        /*00aa*/ 	.short	(.L_109 - .L_108)
.L_108:
        /*00ac*/ 	.word	0x00000000
        /*00b0*/ 	.short	0x0002
        /*00b2*/ 	.short	0x0010
        /*00b4*/ 	.byte	0x00, 0xf5, 0x21, 0x00


	//----- nvinfo : EIATTR_KPARAM_INFO
	.align		4
.L_109:
        /*00b8*/ 	.byte	0x04, 0x17
        /*00ba*/ 	.short	(.L_111 - .L_110)
.L_110:
        /*00bc*/ 	.word	0x00000000
        /*00c0*/ 	.short	0x0001
        /*00c2*/ 	.short	0x0008
        /*00c4*/ 	.byte	0x00, 0xf5, 0x21, 0x00


	//----- nvinfo : EIATTR_KPARAM_INFO
	.align		4
.L_111:
        /*00c8*/ 	.byte	0x04, 0x17
        /*00ca*/ 	.short	(.L_113 - .L_112)
.L_112:
        /*00cc*/ 	.word	0x00000000
        /*00d0*/ 	.short	0x0000
        /*00d2*/ 	.short	0x0000
        /*00d4*/ 	.byte	0x00, 0xf5, 0x21, 0x00


	//----- nvinfo : EIATTR_SPARSE_MMA_MASK
	.align		4
.L_113:
        /*00d8*/ 	.byte	0x03, 0x50
        /*00da*/ 	.short	0x0000


	//----- nvinfo : EIATTR_MAXREG_COUNT
	.align		4
        /*00dc*/ 	.byte	0x03, 0x1b
        /*00de*/ 	.short	0x00ff


	//----- nvinfo : EIATTR_MERCURY_ISA_VERSION
	.align		4
        /*00e0*/ 	.byte	0x03, 0x5f
        /*00e2*/ 	.short	0x0101


	//----- nvinfo : EIATTR_VRC_CTA_INIT_COUNT
	.align		4
        /*00e4*/ 	.byte	0x02, 0x4a
	.zero		1
	.zero		1


	//----- nvinfo : EIATTR_EXIT_INSTR_OFFSETS
	.align		4
        /*00e8*/ 	.byte	0x04, 0x1c
        /*00ea*/ 	.short	(.L_115 - .L_114)


	//   ....[0]....
.L_114:
        /*00ec*/ 	.word	0x000016d0


	//   ....[1]....
        /*00f0*/ 	.word	0x00002600


	//----- nvinfo : EIATTR_CRS_STACK_SIZE
	.align		4
.L_115:
        /*00f4*/ 	.byte	0x04, 0x1e
        /*00f6*/ 	.short	(.L_117 - .L_116)
.L_116:
        /*00f8*/ 	.word	0x00000000


	//----- nvinfo : EIATTR_CBANK_PARAM_SIZE
	.align		4
.L_117:
        /*00fc*/ 	.byte	0x03, 0x19
        /*00fe*/ 	.short	0x0068


	//----- nvinfo : EIATTR_PARAM_CBANK
	.align		4
        /*0100*/ 	.byte	0x04, 0x0a
        /*0102*/ 	.short	(.L_119 - .L_118)
	.align		4
.L_118:
        /*0104*/ 	.word	index@(.nv.constant0._Z9crossOverPfPiPsS0_S1_S0_S0_S0_S0_S0_S0_S0_S_)
        /*0108*/ 	.short	0x0380
        /*010a*/ 	.short	0x0068


	//----- nvinfo : EIATTR_SW_WAR
	.align		4
.L_119:
        /*010c*/ 	.byte	0x04, 0x36
        /*010e*/ 	.short	(.L_121 - .L_120)
.L_120:
        /*0110*/ 	.word	0x00000008
.L_121:


//--------------------- .nv.info._Z14calProbabilityPfS_S_ --------------------------
	.section	.nv.info._Z14calProbabilityPfS_S_,"",@"SHT_CUDA_INFO"
	.sectionflags	@""
	.align	4


	//----- nvinfo : EIATTR_CUDA_API_VERSION
	.align		4
        /*0000*/ 	.byte	0x04, 0x37
        /*0002*/ 	.short	(.L_123 - .L_122)
.L_122:
        /*0004*/ 	.word	0x00000082


	//----- nvinfo : EIATTR_KPARAM_INFO
	.align		4
.L_123:
        /*0008*/ 	.byte	0x04, 0x17
        /*000a*/ 	.short	(.L_125 - .L_124)
.L_124:
        /*000c*/ 	.word	0x00000000
        /*0010*/ 	.short	0x0002
        /*0012*/ 	.short	0x0010
        /*0014*/ 	.byte	0x00, 0xf5, 0x21, 0x00


	//----- nvinfo : EIATTR_KPARAM_INFO
	.align		4
.L_125:
        /*0018*/ 	.byte	0x04, 0x17
        /*001a*/ 	.short	(.L_127 - .L_126)
.L_126:
        /*001c*/ 	.word	0x00000000
        /*0020*/ 	.short	0x0001
        /*0022*/ 	.short	0x0008
        /*0024*/ 	.byte	0x00, 0xf5, 0x21, 0x00


	//----- nvinfo : EIATTR_KPARAM_INFO
	.align		4
.L_127:
        /*0028*/ 	.byte	0x04, 0x17
        /*002a*/ 	.short	(.L_129 - .L_128)
.L_128:
        /*002c*/ 	.word	0x00000000
        /*0030*/ 	.short	0x0000
        /*0032*/ 	.short	0x0000
        /*0034*/ 	.byte	0x00, 0xf5, 0x21, 0x00


	//----- nvinfo : EIATTR_SPARSE_MMA_MASK
	.align		4
.L_129:
        /*0038*/ 	.byte	0x03, 0x50
        /*003a*/ 	.short	0x0000


	//----- nvinfo : EIATTR_MAXREG_COUNT
	.align		4
        /*003c*/ 	.byte	0x03, 0x1b
        /*003e*/ 	.short	0x00ff


	//----- nvinfo : EIATTR_MERCURY_ISA_VERSION
	.align		4
        /*0040*/ 	.byte	0x03, 0x5f
        /*0042*/ 	.short	0x0101


	//----- nvinfo : EIATTR_VRC_CTA_INIT_COUNT
	.align		4
        /*0044*/ 	.byte	0x02, 0x4a
	.zero		1
	.zero		1


	//----- nvinfo : EIATTR_EXIT_INSTR_OFFSETS
	.align		4
        /*0048*/ 	.byte	0x04, 0x1c
        /*004a*/ 	.short	(.L_131 - .L_130)


	//   ....[0]....
.L_130:
        /*004c*/ 	.word	0x00000350


	//----- nvinfo : EIATTR_CRS_STACK_SIZE
	.align		4
.L_131:
        /*0050*/ 	.byte	0x04, 0x1e
        /*0052*/ 	.short	(.L_133 - .L_132)
.L_132:
        /*0054*/ 	.word	0x00000000


	//----- nvinfo : EIATTR_CBANK_PARAM_SIZE
	.align		4
.L_133:
        /*0058*/ 	.byte	0x03, 0x19
        /*005a*/ 	.short	0x0018


	//----- nvinfo : EIATTR_PARAM_CBANK
	.align		4
        /*005c*/ 	.byte	0x04, 0x0a
        /*005e*/ 	.short	(.L_135 - .L_134)
	.align		4
.L_134:
        /*0060*/ 	.word	index@(.nv.constant0._Z14calProbabilityPfS_S_)
        /*0064*/ 	.short	0x0380
        /*0066*/ 	.short	0x0018


	//----- nvinfo : EIATTR_SW_WAR
	.align		4
.L_135:
        /*0068*/ 	.byte	0x04, 0x36
        /*006a*/ 	.short	(.L_137 - .L_136)
.L_136:
        /*006c*/ 	.word	0x00000008
.L_137:


//--------------------- .nv.info._Z5calOFPfS_S_   --------------------------
	.section	.nv.info._Z5calOFPfS_S_,"",@"SHT_CUDA_INFO"
	.sectionflags	@""
	.align	4


	//----- nvinfo : EIATTR_CUDA_API_VERSION
	.align		4
        /*0000*/ 	.byte	0x04, 0x37
        /*0002*/ 	.short	(.L_139 - .L_138)
.L_138:
        /*0004*/ 	.word	0x00000082


	//----- nvinfo : EIATTR_KPARAM_INFO
	.align		4
.L_139:
        /*0008*/ 	.byte	0x04, 0x17
        /*000a*/ 	.short	(.L_141 - .L_140)
.L_140:
        /*000c*/ 	.word	0x00000000
        /*0010*/ 	.short	0x0002
        /*0012*/ 	.short	0x0010
        /*0014*/ 	.byte	0x00, 0xf5, 0x21, 0x00


	//----- nvinfo : EIATTR_KPARAM_INFO
	.align		4
.L_141:
        /*0018*/ 	.byte	0x04, 0x17
        /*001a*/ 	.short	(.L_143 - .L_142)
.L_142:
        /*001c*/ 	.word	0x00000000
        /*0020*/ 	.short	0x0001
        /*0022*/ 	.short	0x0008
        /*0024*/ 	.byte	0x00, 0xf5, 0x21, 0x00


	//----- nvinfo : EIATTR_KPARAM_INFO
	.align		4
.L_143:
        /*0028*/ 	.byte	0x04, 0x17
        /*002a*/ 	.short	(.L_145 - .L_144)
.L_144:
        /*002c*/ 	.word	0x00000000
        /*0030*/ 	.short	0x0000
        /*0032*/ 	.short	0x0000
        /*0034*/ 	.byte	0x00, 0xf5, 0x21, 0x00


	//----- nvinfo : EIATTR_SPARSE_MMA_MASK
	.align		4
.L_145:
        /*0038*/ 	.byte	0x03, 0x50
        /*003a*/ 	.short	0x0000


	//----- nvinfo : EIATTR_MAXREG_COUNT
	.align		4
        /*003c*/ 	.byte	0x03, 0x1b
        /*003e*/ 	.short	0x00ff


	//----- nvinfo : EIATTR_MERCURY_ISA_VERSION
	.align		4
        /*0040*/ 	.byte	0x03, 0x5f
        /*0042*/ 	.short	0x0101


	//----- nvinfo : EIATTR_VRC_CTA_INIT_COUNT
	.align		4
        /*0044*/ 	.byte	0x02, 0x4a
	.zero		1
	.zero		1


	//----- nvinfo : EIATTR_EXIT_INSTR_OFFSETS
	.align		4
        /*0048*/ 	.byte	0x04, 0x1c
        /*004a*/ 	.short	(.L_147 - .L_146)


	//   ....[0]....
.L_146:
        /*004c*/ 	.word	0x00000610


	//   ....[1]....
        /*0050*/ 	.word	0x00000650


	//   ....[2]....
        /*0054*/ 	.word	0x00000690


	//----- nvinfo : EIATTR_CRS_STACK_SIZE
	.align		4
.L_147:
        /*0058*/ 	.byte	0x04, 0x1e
        /*005a*/ 	.short	(.L_149 - .L_148)
.L_148:
        /*005c*/ 	.word	0x00000000


	//----- nvinfo : EIATTR_CBANK_PARAM_SIZE
	.align		4
.L_149:
        /*0060*/ 	.byte	0x03, 0x19
        /*0062*/ 	.short	0x0018


	//----- nvinfo : EIATTR_PARAM_CBANK
	.align		4
        /*0064*/ 	.byte	0x04, 0x0a
        /*0066*/ 	.short	(.L_151 - .L_150)
	.align		4
.L_150:
        /*0068*/ 	.word	index@(.nv.constant0._Z5calOFPfS_S_)
        /*006c*/ 	.short	0x0380
        /*006e*/ 	.short	0x0018


	//----- nvinfo : EIATTR_SW_WAR
	.align		4
.L_151:
        /*0070*/ 	.byte	0x04, 0x36
        /*0072*/ 	.short	(.L_153 - .L_152)
.L_152:
        /*0074*/ 	.word	0x00000008
.L_153:


//--------------------- .nv.info._Z12calTotalcostPfPiS_ --------------------------
	.section	.nv.info._Z12calTotalcostPfPiS_,"",@"SHT_CUDA_INFO"
	.sectionflags	@""
	.align	4


	//----- nvinfo : EIATTR_CUDA_API_VERSION
	.align		4
        /*0000*/ 	.byte	0x04, 0x37
        /*0002*/ 	.short	(.L_155 - .L_154)
.L_154:
        /*0004*/ 	.word	0x00000082


	//----- nvinfo : EIATTR_KPARAM_INFO
	.align		4
.L_155:
        /*0008*/ 	.byte	0x04, 0x17
        /*000a*/ 	.short	(.L_157 - .L_156)
.L_156:
        /*000c*/ 	.word	0x00000000
        /*0010*/ 	.short	0x0002
        /*0012*/ 	.short	0x0010
        /*0014*/ 	.byte	0x00, 0xf5, 0x21, 0x00


	//----- nvinfo : EIATTR_KPARAM_INFO
	.align		4
.L_157:
        /*0018*/ 	.byte	0x04, 0x17
        /*001a*/ 	.short	(.L_159 - .L_158)
.L_158:
        /*001c*/ 	.word	0x00000000
        /*0020*/ 	.short	0x0001
        /*0022*/ 	.short	0x0008
        /*0024*/ 	.byte	0x00, 0xf5, 0x21, 0x00


	//----- nvinfo : EIATTR_KPARAM_INFO
	.align		4
.L_159:
        /*0028*/ 	.byte	0x04, 0x17
        /*002a*/ 	.short	(.L_161 - .L_160)
.L_160:
        /*002c*/ 	.word	0x00000000
        /*0030*/ 	.short	0x0000
        /*0032*/ 	.short	0x0000
        /*0034*/ 	.byte	0x00, 0xf5, 0x21, 0x00


	//----- nvinfo : EIATTR_SPARSE_MMA_MASK
	.align		4
.L_161:
        /*0038*/ 	.byte	0x03, 0x50
        /*003a*/ 	.short	0x0000


	//----- nvinfo : EIATTR_MAXREG_COUNT
	.align		4
        /*003c*/ 	.byte	0x03, 0x1b
        /*003e*/ 	.short	0x00ff


	//----- nvinfo : EIATTR_MERCURY_ISA_VERSION
	.align		4
        /*0040*/ 	.byte	0x03, 0x5f
        /*0042*/ 	.short	0x0101


	//----- nvinfo : EIATTR_VRC_CTA_INIT_COUNT
	.align		4
        /*0044*/ 	.byte	0x02, 0x4a
	.zero		1
	.zero		1


	//----- nvinfo : EIATTR_EXIT_INSTR_OFFSETS
	.align		4
        /*0048*/ 	.byte	0x04, 0x1c
        /*004a*/ 	.short	(.L_163 - .L_162)


	//   ....[0]....
.L_162:
        /*004c*/ 	.word	0x00000840


	//----- nvinfo : EIATTR_CBANK_PARAM_SIZE
	.align		4
.L_163:
        /*0050*/ 	.byte	0x03, 0x19
        /*0052*/ 	.short	0x0018


	//----- nvinfo : EIATTR_PARAM_CBANK
	.align		4
        /*0054*/ 	.byte	0x04, 0x0a
        /*0056*/ 	.short	(.L_165 - .L_164)
	.align		4
.L_164:
        /*0058*/ 	.word	index@(.nv.constant0._Z12calTotalcostPfPiS_)
        /*005c*/ 	.short	0x0380
        /*005e*/ 	.short	0x0018


	//----- nvinfo : EIATTR_SW_WAR
	.align		4
.L_165:
        /*0060*/ 	.byte	0x04, 0x36
        /*0062*/ 	.short	(.L_167 - .L_166)
.L_166:
        /*0064*/ 	.word	0x00000008
.L_167:


//--------------------- .nv.info._Z11calDistancePiPfS0_ --------------------------
	.section	.nv.info._Z11calDistancePiPfS0_,"",@"SHT_CUDA_INFO"
	.sectionflags	@""
	.align	4


	//----- nvinfo : EIATTR_CUDA_API_VERSION
	.align		4
        /*0000*/ 	.byte	0x04, 0x37
        /*0002*/ 	.short	(.L_169 - .L_168)
.L_168:
        /*0004*/ 	.word	0x00000082


	//----- nvinfo : EIATTR_KPARAM_INFO
	.align		4
.L_169:
        /*0008*/ 	.byte	0x04, 0x17
        /*000a*/ 	.short	(.L_171 - .L_170)
.L_170:
        /*000c*/ 	.word	0x00000000
        /*0010*/ 	.short	0x0002
        /*0012*/ 	.short	0x0010
        /*0014*/ 	.byte	0x00, 0xf5, 0x21, 0x00


	//----- nvinfo : EIATTR_KPARAM_INFO
	.align		4
.L_171:
        /*0018*/ 	.byte	0x04, 0x17
        /*001a*/ 	.short	(.L_173 - .L_172)
.L_172:
        /*001c*/ 	.word	0x00000000
        /*0020*/ 	.short	0x0001
        /*0022*/ 	.short	0x0008
        /*0024*/ 	.byte	0x00, 0xf5, 0x21, 0x00


	//----- nvinfo : EIATTR_KPARAM_INFO
	.align		4
.L_173:
        /*0028*/ 	.byte	0x04, 0x17
        /*002a*/ 	.short	(.L_175 - .L_174)
.L_174:
        /*002c*/ 	.word	0x00000000
        /*0030*/ 	.short	0x0000
        /*0032*/ 	.short	0x0000
        /*0034*/ 	.byte	0x00, 0xf5, 0x21, 0x00


	//----- nvinfo : EIATTR_SPARSE_MMA_MASK
	.align		4
.L_175:
        /*0038*/ 	.byte	0x03, 0x50
        /*003a*/ 	.short	0x0000


	//----- nvinfo : EIATTR_MAXREG_COUNT
	.align		4
        /*003c*/ 	.byte	0x03, 0x1b
        /*003e*/ 	.short	0x00ff


	//----- nvinfo : EIATTR_MERCURY_ISA_VERSION
	.align		4
        /*0040*/ 	.byte	0x03, 0x5f
        /*0042*/ 	.short	0x0101


	//----- nvinfo : EIATTR_VRC_CTA_INIT_COUNT
	.align		4
        /*0044*/ 	.byte	0x02, 0x4a
	.zero		1
	.zero		1


	//----- nvinfo : EIATTR_EXIT_INSTR_OFFSETS
	.align		4
        /*0048*/ 	.byte	0x04, 0x1c
        /*004a*/ 	.short	(.L_177 - .L_176)


	//   ....[0]....
.L_176:
        /*004c*/ 	.word	0x00001fd0


	//----- nvinfo : EIATTR_CRS_STACK_SIZE
	.align		4
.L_177:
        /*0050*/ 	.byte	0x04, 0x1e
        /*0052*/ 	.short	(.L_179 - .L_178)
.L_178:
        /*0054*/ 	.word	0x00000000


	//----- nvinfo : EIATTR_CBANK_PARAM_SIZE
	.align		4
.L_179:
        /*0058*/ 	.byte	0x03, 0x19
        /*005a*/ 	.short	0x0018


	//----- nvinfo : EIATTR_PARAM_CBANK
	.align		4
        /*005c*/ 	.byte	0x04, 0x0a
        /*005e*/ 	.short	(.L_181 - .L_180)
	.align		4
.L_180:
        /*0060*/ 	.word	index@(.nv.constant0._Z11calDistancePiPfS0_)
        /*0064*/ 	.short	0x0380
        /*0066*/ 	.short	0x0018


	//----- nvinfo : EIATTR_SW_WAR
	.align		4
.L_181:
        /*0068*/ 	.byte	0x04, 0x36
        /*006a*/ 	.short	(.L_183 - .L_182)
.L_182:
        /*006c*/ 	.word	0x00000008
.L_183:


//--------------------- .nv.info._Z11calPositionPiPsPf --------------------------
	.section	.nv.info._Z11calPositionPiPsPf,"",@"SHT_CUDA_INFO"
	.sectionflags	@""
	.align	4


	//----- nvinfo : EIATTR_CUDA_API_VERSION
	.align		4
        /*0000*/ 	.byte	0x04, 0x37
        /*0002*/ 	.short	(.L_185 - .L_184)
.L_184:
        /*0004*/ 	.word	0x00000082


	//----- nvinfo : EIATTR_KPARAM_INFO
	.align		4
.L_185:
        /*0008*/ 	.byte	0x04, 0x17
        /*000a*/ 	.short	(.L_187 - .L_186)
.L_186:
        /*000c*/ 	.word	0x00000000
        /*0010*/ 	.short	0x0002
        /*0012*/ 	.short	0x0010
        /*0014*/ 	.byte	0x00, 0xf5, 0x21, 0x00


	//----- nvinfo : EIATTR_KPARAM_INFO
	.align		4
.L_187:
        /*0018*/ 	.byte	0x04, 0x17
        /*001a*/ 	.short	(.L_189 - .L_188)
.L_188:
        /*001c*/ 	.word	0x00000000
        /*0020*/ 	.short	0x0001
        /*0022*/ 	.short	0x0008
        /*0024*/ 	.byte	0x00, 0xf5, 0x21, 0x00


	//----- nvinfo : EIATTR_KPARAM_INFO
	.align		4
.L_189:
        /*0028*/ 	.byte	0x04, 0x17
        /*002a*/ 	.short	(.L_191 - .L_190)
.L_190:
        /*002c*/ 	.word	0x00000000
        /*0030*/ 	.short	0x0000
        /*0032*/ 	.short	0x0000
        /*0034*/ 	.byte	0x00, 0xf5, 0x21, 0x00


	//----- nvinfo : EIATTR_SPARSE_MMA_MASK
	.align		4
.L_191:
        /*0038*/ 	.byte	0x03, 0x50
        /*003a*/ 	.short	0x0000


	//----- nvinfo : EIATTR_MAXREG_COUNT
	.align		4
        /*003c*/ 	.byte	0x03, 0x1b
        /*003e*/ 	.short	0x00ff


	//----- nvinfo : EIATTR_MERCURY_ISA_VERSION
	.align		4
        /*0040*/ 	.byte	0x03, 0x5f
        /*0042*/ 	.short	0x0101


	//----- nvinfo : EIATTR_VRC_CTA_INIT_COUNT
	.align		4
        /*0044*/ 	.byte	0x02, 0x4a
	.zero		1
	.zero		1


	//----- nvinfo : EIATTR_EXIT_INSTR_OFFSETS
	.align		4
        /*0048*/ 	.byte	0x04, 0x1c
        /*004a*/ 	.short	(.L_193 - .L_192)


	//   ....[0]....
.L_192:
        /*004c*/ 	.word	0x00001400


	//----- nvinfo : EIATTR_CRS_STACK_SIZE
	.align		4
.L_193:
        /*0050*/ 	.byte	0x04, 0x1e
        /*0052*/ 	.short	(.L_195 - .L_194)
.L_194:
        /*0054*/ 	.word	0x00000000


	//----- nvinfo : EIATTR_CBANK_PARAM_SIZE
	.align		4
.L_195:
        /*0058*/ 	.byte	0x03, 0x19
        /*005a*/ 	.short	0x0018


	//----- nvinfo : EIATTR_PARAM_CBANK
	.align		4
        /*005c*/ 	.byte	0x04, 0x0a
        /*005e*/ 	.short	(.L_197 - .L_196)
	.align		4
.L_196:
        /*0060*/ 	.word	index@(.nv.constant0._Z11calPositionPiPsPf)
        /*0064*/ 	.short	0x0380
        /*0066*/ 	.short	0x0018


	//----- nvinfo : EIATTR_SW_WAR
	.align		4
.L_197:
        /*0068*/ 	.byte	0x04, 0x36
        /*006a*/ 	.short	(.L_199 - .L_198)
.L_198:
        /*006c*/ 	.word	0x00000008
.L_199:


//--------------------- .nv.callgraph             --------------------------
	.section	.nv.callgraph,"",@"SHT_CUDA_CALLGRAPH"
	.align	4
	.sectionentsize	8
	.align		4
        /*0000*/ 	.word	0x00000000
	.align		4
        /*0004*/ 	.word	0xffffffff
	.align		4
        /*0008*/ 	.word	0x00000000
	.align		4
        /*000c*/ 	.word	0xfffffffe
	.align		4
        /*0010*/ 	.word	0x00000000
	.align		4
        /*0014*/ 	.word	0xfffffffd
	.align		4
        /*0018*/ 	.word	0x00000000
	.align		4
        /*001c*/ 	.word	0xfffffffc


//--------------------- .text._Z11mutationBayPsPiS0_ --------------------------
	.section	.text._Z11mutationBayPsPiS0_,"ax",@progbits
	.align	128
        .global         _Z11mutationBayPsPiS0_
        .type           _Z11mutationBayPsPiS0_,@function
        .size           _Z11mutationBayPsPiS0_,(.L_x_154 - _Z11mutationBayPsPiS0_)
        .other          _Z11mutationBayPsPiS0_,@"STO_CUDA_ENTRY STV_DEFAULT"
_Z11mutationBayPsPiS0_:
.text._Z11mutationBayPsPiS0_:
[----:B------:R-:W-:Y:S01]  /*0000*/  LDC R1, c[0x0][0x37c] ;  /* 0x0000df00ff017b82 */ /* 0x000fe20000000800 */
[----:B------:R-:W0:Y:S07]  /*0010*/  S2R R9, SR_TID.X ;  /* 0x0000000000097919 */ /* 0x000e2e0000002100 */
[----:B------:R-:W0:Y:S01]  /*0020*/  S2UR UR6, SR_CTAID.X ;  /* 0x00000000000679c3 */ /* 0x000e220000002500 */
[----:B------:R-:W1:Y:S07]  /*0030*/  LDCU.64 UR4, c[0x0][0x358] ;  /* 0x00006b00ff0477ac */ /* 0x000e6e0008000a00 */
[----:B------:R-:W0:Y:S08]  /*0040*/  LDC R0, c[0x0][0x360] ;  /* 0x0000d800ff007b82 */ /* 0x000e300000000800 */
[----:B------:R-:W2:Y:S01]  /*0050*/  LDC.64 R2, c[0x0][0x388] ;  /* 0x0000e200ff027b82 */ /* 0x000ea20000000a00 */
[----:B0-----:R-:W-:-:S04]  /*0060*/  IMAD R9, R0, UR6, R9 ;  /* 0x0000000600097c24 */ /* 0x001fc8000f8e0209 */
[----:B--2---:R-:W-:-:S06]  /*0070*/  IMAD.WIDE.U32 R2, R9, 0x4, R2 ;  /* 0x0000000409027825 */ /* 0x004fcc00078e0002 */
[----:B-1----:R-:W2:Y:S01]  /*0080*/  LDG.E R2, desc[UR4][R2.64] ;  /* 0x0000000402027981 */ /* 0x002ea2000c1e1900 */
[----:B------:R-:W-:Y:S01]  /*0090*/  UMOV UR6, 0x47ae147b ;  /* 0x47ae147b00067882 */ /* 0x000fe20000000000 */
[----:B------:R-:W-:Y:S01]  /*00a0*/  UMOV UR7, 0x3f847ae1 ;  /* 0x3f847ae100077882 */ /* 0x000fe20000000000 */
[----:B--2---:R-:W-:-:S05]  /*00b0*/  IMAD.HI R0, R2, 0x51eb851f, RZ ;  /* 0x51eb851f02007827 */ /* 0x004fca00078e02ff */
[----:B------:R-:W-:-:S04]  /*00c0*/  SHF.R.U32.HI R5, RZ, 0x1f, R0 ;  /* 0x0000001fff057819 */ /* 0x000fc80000011600 */
[----:B------:R-:W-:-:S05]  /*00d0*/  LEA.HI.SX32 R5, R0, R5, 0x1b ;  /* 0x0000000500057211 */ /* 0x000fca00078fdaff */
[----:B------:R-:W-:-:S04]  /*00e0*/  IMAD R0, R5, -0x64, R2 ;  /* 0xffffff9c05007824 */ /* 0x000fc800078e0202 */
[----:B------:R-:W0:Y:S02]  /*00f0*/  I2F.F64 R4, R0 ;  /* 0x0000000000047312 */ /* 0x000e240000201c00 */
[----:B0-----:R-:W-:Y:S01]  /*0100*/  DMUL R4, R4, UR6 ;  /* 0x0000000604047c28 */ /* 0x001fe20008000000 */
[----:B------:R-:W-:Y:S01]  /*0110*/  UMOV UR6, 0xeb851eb8 ;  /* 0xeb851eb800067882 */ /* 0x000fe20000000000 */
[----:B------:R-:W-:-:S08]  /*0120*/  UMOV UR7, 0x3f9eb851 ;  /* 0x3f9eb85100077882 */ /* 0x000fd00000000000 */
[----:B------:R-:W0:Y:S08]  /*0130*/  F2F.F32.F64 R4, R4 ;  /* 0x0000000400047310 */ /* 0x000e300000301000 */
[----:B0-----:R-:W0:Y:S02]  /*0140*/  F2F.F64.F32 R6, R4 ;  /* 0x0000000400067310 */ /* 0x001e240000201800 */
[----:B0-----:R-:W-:-:S14]  /*0150*/  DSETP.GEU.AND P0, PT, R6, UR6, PT ;  /* 0x0000000606007e2a */ /* 0x001fdc000bf0e000 */
[----:B------:R-:W-:Y:S05]  /*0160*/  @P0 EXIT ;  /* 0x000000000000094d */ /* 0x000fea0003800000 */
[----:B------:R-:W0:Y:S08]  /*0170*/  LDC.64 R2, c[0x0][0x390] ;  /* 0x0000e400ff027b82 */ /* 0x000e300000000a00 */
[----:B------:R-:W1:Y:S01]  /*0180*/  LDC.64 R4, c[0x0][0x380] ;  /* 0x0000e000ff047b82 */ /* 0x000e620000000a00 */
[----:B0-----:R-:W-:-:S06]  /*0190*/  IMAD.WIDE.U32 R2, R9, 0x4, R2 ;  /* 0x0000000409027825 */ /* 0x001fcc00078e0002 */
[----:B------:R-:W2:Y:S02]  /*01a0*/  LDG.E R2, desc[UR4][R2.64] ;  /* 0x0000000402027981 */ /* 0x000ea4000c1e1900 */
[----:B--2---:R-:W-:-:S05]  /*01b0*/  IMAD.HI R0, R2, 0x6bca1af3, RZ ;  /* 0x6bca1af302007827 */ /* 0x004fca00078e02ff */
[----:B------:R-:W-:-:S04]  /*01c0*/  SHF.R.U32.HI R7, RZ, 0x1f, R0 ;  /* 0x0000001fff077819 */ /* 0x000fc80000011600 */
[----:B------:R-:W-:-:S05]  /*01d0*/  LEA.HI.SX32 R7, R0, R7, 0x1d ;  /* 0x0000000700077211 */ /* 0x000fca00078feaff */
[----:B------:R-:W-:-:S04]  /*01e0*/  IMAD R0, R7, -0x13, R2 ;  /* 0xffffffed07007824 */ /* 0x000fc800078e0202 */
[----:B------:R-:W-:-:S04]  /*01f0*/  IMAD R9, R9, 0x13, R0 ;  /* 0x0000001309097824 */ /* 0x000fc800078e0200 */
[----:B-1----:R-:W-:-:S05]  /*0200*/  IMAD.WIDE R4, R9, 0x2, R4 ;  /* 0x0000000209047825 */ /* 0x002fca00078e0204 */
[----:B------:R-:W2:Y:S02]  /*0210*/  LDG.E.U16 R0, desc[UR4][R4.64] ;  /* 0x0000000404007981 */ /* 0x000ea4000c1e1500 */
[----:B--2---:R-:W-:Y:S02]  /*0220*/  ISETP.NE.AND P0, PT, R0, RZ, PT ;  /* 0x000000ff0000720c */ /* 0x004fe40003f05270 */
[----:B------:R-:W-:-:S11]  /*0230*/  MOV R0, 0x1 ;  /* 0x0000000100007802 */ /* 0x000fd60000000f00 */
[----:B------:R-:W-:-:S05]  /*0240*/  @!P0 PRMT R2, R0, 0x7610, R2 ;  /* 0x0000761000028816 */ /* 0x000fca0000000002 */
[----:B------:R0:W-:Y:S01]  /*0250*/  @!P0 STG.E.U16 desc[UR4][R4.64], R2 ;  /* 0x0000000204008986 */ /* 0x0001e2000c101504 */
[----:B------:R-:W-:Y:S05]  /*0260*/  @!P0 EXIT ;  /* 0x000000000000894d */ /* 0x000fea0003800000 */
[----:B------:R-:W-:Y:S01]  /*0270*/  STG.E.U16 desc[UR4][R4.64], RZ ;  /* 0x000000ff04007986 */ /* 0x000fe2000c101504 */
[----:B------:R-:W-:Y:S05]  /*0280*/  EXIT ;  /* 0x000000000000794d */ /* 0x000fea0003800000 */
.L_x_0:
[----:B------:R-:W-:-:S00]  /*0290*/  BRA `(.L_x_0) ;  /* 0xfffffffc00fc7947 */ /* 0x000fc0000383ffff */
[----:B------:R-:W-:-:S00]  /*02a0*/  NOP ;  /* 0x0000000000007918 */ /* 0x000fc00000000000 */
        /* <DEDUP_REMOVED lines=13> */
.L_x_154:


//--------------------- .text._Z8mutationPiS_S_S_ --------------------------
	.section	.text._Z8mutationPiS_S_S_,"ax",@progbits
	.align	128
        .global         _Z8mutationPiS_S_S_
        .type           _Z8mutationPiS_S_S_,@function
        .size           _Z8mutationPiS_S_S_,(.L_x_155 - _Z8mutationPiS_S_S_)
        .other          _Z8mutationPiS_S_S_,@"STO_CUDA_ENTRY STV_DEFAULT"
_Z8mutationPiS_S_S_:
.text._Z8mutationPiS_S_S_:
        /* <DEDUP_REMOVED lines=24> */
[----:B------:R-:W1:Y:S08]  /*0180*/  LDC.64 R4, c[0x0][0x390] ;  /* 0x0000e400ff047b82 */ /* 0x000e700000000a00 */
[----:B------:R-:W2:Y:S01]  /*0190*/  LDC.64 R2, c[0x0][0x380] ;  /* 0x0000e000ff027b82 */ /* 0x000ea20000000a00 */
[----:B0-----:R-:W-:-:S06]  /*01a0*/  IMAD.WIDE.U32 R6, R0, 0x4, R6 ;  /* 0x0000000400067825 */ /* 0x001fcc00078e0006 */
[----:B------:R-:W3:Y:S01]  /*01b0*/  LDG.E R6, desc[UR4][R6.64] ;  /* 0x0000000406067981 */ /* 0x000ee2000c1e1900 */
[----:B-1----:R-:W-:-:S06]  /*01c0*/  IMAD.WIDE.U32 R4, R0, 0x4, R4 ;  /* 0x0000000400047825 */ /* 0x002fcc00078e0004 */
[----:B------:R-:W4:Y:S01]  /*01d0*/  LDG.E R4, desc[UR4][R4.64] ;  /* 0x0000000404047981 */ /* 0x000f22000c1e1900 */
[----:B---3--:R-:W-:-:S04]  /*01e0*/  IMAD.HI R10, R6, 0x66666667, RZ ;  /* 0x66666667060a7827 */ /* 0x008fc800078e02ff */
[----:B----4-:R-:W-:Y:S01]  /*01f0*/  IMAD.HI R8, R4, 0x66666667, RZ ;  /* 0x6666666704087827 */ /* 0x010fe200078e02ff */
[----:B------:R-:W-:-:S04]  /*0200*/  SHF.R.U32.HI R11, RZ, 0x1f, R10 ;  /* 0x0000001fff0b7819 */ /* 0x000fc8000001160a */
[----:B------:R-:W-:Y:S02]  /*0210*/  SHF.R.U32.HI R9, RZ, 0x1f, R8 ;  /* 0x0000001fff097819 */ /* 0x000fe40000011608 */
[----:B------:R-:W-:Y:S02]  /*0220*/  LEA.HI.SX32 R11, R10, R11, 0x1d ;  /* 0x0000000b0a0b7211 */ /* 0x000fe400078feaff */
[----:B------:R-:W-:-:S03]  /*0230*/  LEA.HI.SX32 R9, R8, R9, 0x1d ;  /* 0x0000000908097211 */ /* 0x000fc600078feaff */
[----:B------:R-:W-:Y:S02]  /*0240*/  IMAD R11, R11, -0x14, R6 ;  /* 0xffffffec0b0b7824 */ /* 0x000fe400078e0206 */
[----:B------:R-:W-:Y:S02]  /*0250*/  IMAD R9, R9, -0x14, R4 ;  /* 0xffffffec09097824 */ /* 0x000fe400078e0204 */
[C---:B------:R-:W-:Y:S02]  /*0260*/  IMAD R11, R0.reuse, 0x14, R11 ;  /* 0x00000014000b7824 */ /* 0x040fe400078e020b */
[----:B------:R-:W-:Y:S02]  /*0270*/  IMAD R9, R0, 0x14, R9 ;  /* 0x0000001400097824 */ /* 0x000fe400078e0209 */
[----:B--2---:R-:W-:-:S04]  /*0280*/  IMAD.WIDE R4, R11, 0x4, R2 ;  /* 0x000000040b047825 */ /* 0x004fc800078e0202 */
[----:B------:R-:W-:Y:S02]  /*0290*/  IMAD.WIDE R2, R9, 0x4, R2 ;  /* 0x0000000409027825 */ /* 0x000fe400078e0202 */
[----:B------:R-:W2:Y:S04]  /*02a0*/  LDG.E R9, desc[UR4][R4.64] ;  /* 0x0000000404097981 */ /* 0x000ea8000c1e1900 */
[----:B------:R-:W3:Y:S04]  /*02b0*/  LDG.E R7, desc[UR4][R2.64] ;  /* 0x0000000402077981 */ /* 0x000ee8000c1e1900 */
[----:B--2---:R-:W-:Y:S04]  /*02c0*/  STG.E desc[UR4][R2.64], R9 ;  /* 0x0000000902007986 */ /* 0x004fe8000c101904 */
[----:B---3--:R-:W-:Y:S01]  /*02d0*/  STG.E desc[UR4][R4.64], R7 ;  /* 0x0000000704007986 */ /* 0x008fe2000c101904 */
[----:B------:R-:W-:Y:S05]  /*02e0*/  EXIT ;  /* 0x000000000000794d */ /* 0x000fea0003800000 */
.L_x_1:
        /* <DEDUP_REMOVED lines=9> */
.L_x_155:


//--------------------- .text._Z9crossOverPfPiPsS0_S1_S0_S0_S0_S0_S0_S0_S0_S_ --------------------------
	.section	.text._Z9crossOverPfPiPsS0_S1_S0_S0_S0_S0_S0_S0_S0_S_,"ax",@progbits
	.align	128
        .global         _Z9crossOverPfPiPsS0_S1_S0_S0_S0_S0_S0_S0_S0_S_
        .type           _Z9crossOverPfPiPsS0_S1_S0_S0_S0_S0_S0_S0_S0_S_,@function
        .size           _Z9crossOverPfPiPsS0_S1_S0_S0_S0_S0_S0_S0_S0_S_,(.L_x_156 - _Z9crossOverPfPiPsS0_S1_S0_S0_S0_S0_S0_S0_S0_S_)
        .other          _Z9crossOverPfPiPsS0_S1_S0_S0_S0_S0_S0_S0_S0_S_,@"STO_CUDA_ENTRY STV_DEFAULT"
_Z9crossOverPfPiPsS0_S1_S0_S0_S0_S0_S0_S0_S0_S_:
.text._Z9crossOverPfPiPsS0_S1_S0_S0_S0_S0_S0_S0_S0_S_:
[----:B------:R-:W-:Y:S01]  /*0000*/  LDC R1, c[0x0][0x37c] ;  /* 0x0000df00ff017b82 */ /* 0x000fe20000000800 */
[----:B------:R-:W0:Y:S07]  /*0010*/  S2R R0, SR_TID.X ;  /* 0x0000000000007919 */ /* 0x000e2e0000002100 */
[----:B------:R-:W0:Y:S01]  /*0020*/  S2UR UR6, SR_CTAID.X ;  /* 0x00000000000679c3 */ /* 0x000e220000002500 */
[----:B------:R-:W1:Y:S07]  /*0030*/  LDCU.64 UR4, c[0x0][0x358] ;  /* 0x00006b00ff0477ac */ /* 0x000e6e0008000a00 */
[----:B------:R-:W0:Y:S08]  /*0040*/  LDC R5, c[0x0][0x360] ;  /* 0x0000d800ff057b82 */ /* 0x000e300000000800 */
[----:B------:R-:W2:Y:S08]  /*0050*/  LDC.64 R2, c[0x0][0x3a8] ;  /* 0x0000ea00ff027b82 */ /* 0x000eb00000000a00 */
[----:B------:R-:W3:Y:S01]  /*0060*/  LDC.64 R6, c[0x0][0x3e0] ;  /* 0x0000f800ff067b82 */ /* 0x000ee20000000a00 */
[----:B0-----:R-:W-:-:S07]  /*0070*/  IMAD R0, R5, UR6, R0 ;  /* 0x0000000605007c24 */ /* 0x001fce000f8e0200 */
[----:B------:R-:W0:Y:S01]  /*0080*/  LDC.64 R4, c[0x0][0x3b0] ;  /* 0x0000ec00ff047b82 */ /* 0x000e220000000a00 */
[----:B--2---:R-:W-:-:S05]  /*0090*/  IMAD.WIDE.U32 R2, R0, 0x4, R2 ;  /* 0x0000000400027825 */ /* 0x004fca00078e0002 */
[----:B-1----:R-:W2:Y:S01]  /*00a0*/  LDG.E R10, desc[UR4][R2.64] ;  /* 0x00000004020a7981 */ /* 0x002ea2000c1e1900 */
[----:B---3--:R-:W-:-:S05]  /*00b0*/  IMAD.WIDE.U32 R6, R0, 0x4, R6 ;  /* 0x0000000400067825 */ /* 0x008fca00078e0006 */
[----:B------:R-:W-:Y:S04]  /*00c0*/  STG.E desc[UR4][R6.64], RZ ;  /* 0x000000ff06007986 */ /* 0x000fe8000c101904 */
[----:B------:R-:W3:Y:S01]  /*00d0*/  LDG.E R8, desc[UR4][R2.64] ;  /* 0x0000000402087981 */ /* 0x000ee2000c1e1900 */
[----:B0-----:R-:W-:-:S04]  /*00e0*/  IMAD.WIDE.U32 R4, R0, 0x4, R4 ;  /* 0x0000000400047825 */ /* 0x001fc800078e0004 */
[----:B---3--:R-:W-:-:S05]  /*00f0*/  IMAD.HI R9, R8, 0x51eb851f, RZ ;  /* 0x51eb851f08097827 */ /* 0x008fca00078e02ff */
[----:B------:R-:W-:-:S04]  /*0100*/  SHF.R.U32.HI R12, RZ, 0x1f, R9 ;  /* 0x0000001fff0c7819 */ /* 0x000fc80000011609 */
[----:B------:R-:W-:-:S05]  /*0110*/  LEA.HI.SX32 R9, R9, R12, 0x1b ;  /* 0x0000000c09097211 */ /* 0x000fca00078fdaff */
[----:B------:R-:W-:Y:S02]  /*0120*/  IMAD R13, R9, -0x64, R8 ;  /* 0xffffff9c090d7824 */ /* 0x000fe400078e0208 */
[----:B--2---:R-:W-:Y:S01]  /*0130*/  IMAD.HI R11, R10, 0x51eb851f, RZ ;  /* 0x51eb851f0a0b7827 */ /* 0x004fe200078e02ff */
[----:B------:R-:W0:Y:S02]  /*0140*/  LDC.64 R8, c[0x0][0x3d8] ;  /* 0x0000f600ff087b82 */ /* 0x000e240000000a00 */
[----:B------:R1:W-:Y:S04]  /*0150*/  STG.E desc[UR4][R2.64], R13 ;  /* 0x0000000d02007986 */ /* 0x0003e8000c101904 */
[----:B------:R-:W2:Y:S01]  /*0160*/  LDG.E R15, desc[UR4][R4.64] ;  /* 0x00000004040f7981 */ /* 0x000ea2000c1e1900 */
[----:B------:R-:W-:-:S04]  /*0170*/  SHF.R.U32.HI R12, RZ, 0x1f, R11 ;  /* 0x0000001fff0c7819 */ /* 0x000fc8000001160b */
[----:B------:R-:W-:-:S05]  /*0180*/  LEA.HI.SX32 R11, R11, R12, 0x1b ;  /* 0x0000000c0b0b7211 */ /* 0x000fca00078fdaff */
[----:B------:R-:W-:-:S04]  /*0190*/  IMAD R14, R11, -0x64, R10 ;  /* 0xffffff9c0b0e7824 */ /* 0x000fc800078e020a */
[----:B------:R-:W1:Y:S01]  /*01a0*/  I2F.F64 R10, R14 ;  /* 0x0000000e000a7312 */ /* 0x000e620000201c00 */
[----:B------:R-:W-:Y:S01]  /*01b0*/  IMAD.MOV.U32 R23, RZ, RZ, -0x1 ;  /* 0xffffffffff177424 */ /* 0x000fe200078e00ff */
[----:B------:R-:W-:Y:S01]  /*01c0*/  UMOV UR6, 0x47ae147b ;  /* 0x47ae147b00067882 */ /* 0x000fe20000000000 */
[----:B0-----:R-:W-:Y:S01]  /*01d0*/  IMAD.WIDE.U32 R8, R0, 0x4, R8 ;  /* 0x0000000400087825 */ /* 0x001fe200078e0008 */
[----:B------:R-:W-:Y:S02]  /*01e0*/  UMOV UR7, 0x3f847ae1 ;  /* 0x3f847ae100077882 */ /* 0x000fe40000000000 */
[----:B-1----:R-:W-:Y:S01]  /*01f0*/  DMUL R12, R10, UR6 ;  /* 0x000000060a0c7c28 */ /* 0x002fe20008000000 */
[----:B------:R-:W0:Y:S01]  /*0200*/  LDC.64 R10, c[0x0][0x380] ;  /* 0x0000e000ff0a7b82 */ /* 0x000e220000000a00 */
[----:B------:R-:W-:Y:S01]  /*0210*/  BSSY.RECONVERGENT B1, `(.L_x_2) ;  /* 0x0000049000017945 */ /* 0x000fe20003800200 */
[----:B------:R-:W-:Y:S02]  /*0220*/  IMAD.MOV.U32 R21, RZ, RZ, RZ ;  /* 0x000000ffff157224 */ /* 0x000fe400078e00ff */
[----:B--2---:R-:W-:-:S05]  /*0230*/  IMAD.HI R16, R15, 0x51eb851f, RZ ;  /* 0x51eb851f0f107827 */ /* 0x004fca00078e02ff */
[----:B------:R-:W-:-:S04]  /*0240*/  SHF.R.U32.HI R17, RZ, 0x1f, R16 ;  /* 0x0000001fff117819 */ /* 0x000fc80000011610 */
[----:B------:R-:W-:-:S05]  /*0250*/  LEA.HI.SX32 R16, R16, R17, 0x1b ;  /* 0x0000001110107211 */ /* 0x000fca00078fdaff */
[----:B------:R-:W-:-:S04]  /*0260*/  IMAD R19, R16, -0x64, R15 ;  /* 0xffffff9c10137824 */ /* 0x000fc800078e020f */
[----:B------:R-:W1:Y:S01]  /*0270*/  I2F.F64 R2, R19 ;  /* 0x0000001300027312 */ /* 0x000e620000201c00 */
[----:B------:R2:W-:Y:S04]  /*0280*/  STG.E desc[UR4][R4.64], R19 ;  /* 0x0000001304007986 */ /* 0x0005e8000c101904 */
[----:B------:R3:W-:Y:S03]  /*0290*/  STG.E desc[UR4][R8.64], R23 ;  /* 0x0000001708007986 */ /* 0x0007e6000c101904 */
[----:B------:R3:W4:Y:S01]  /*02a0*/  F2F.F32.F64 R15, R12 ;  /* 0x0000000c000f7310 */ /* 0x0007220000301000 */
[----:B-1----:R-:W-:Y:S01]  /*02b0*/  DMUL R16, R2, UR6 ;  /* 0x0000000602107c28 */ /* 0x002fe20008000000 */
[----:B------:R-:W-:-:S06]  /*02c0*/  IMAD.HI.U32 R2, R0, 0x51eb851f, RZ ;  /* 0x51eb851f00027827 */ /* 0x000fcc00078e00ff */
[----:B------:R3:W1:Y:S01]  /*02d0*/  F2F.F32.F64 R14, R16 ;  /* 0x00000010000e7310 */ /* 0x0006620000301000 */
[----:B------:R-:W-:Y:S01]  /*02e0*/  SHF.R.U32.HI R18, RZ, 0x4, R2 ;  /* 0x00000004ff127819 */ /* 0x000fe20000011602 */
[----:B------:R-:W-:-:S04]  /*02f0*/  IMAD R3, R0, 0x28, RZ ;  /* 0x0000002800037824 */ /* 0x000fc800078e02ff */
[----:B------:R-:W-:Y:S02]  /*0300*/  VIADD R2, R3, 0x14 ;  /* 0x0000001403027836 */ /* 0x000fe40000000000 */
[----:B0-2-4-:R-:W-:-:S07]  /*0310*/  IMAD R4, R18, 0x32, RZ ;  /* 0x0000003212047824 */ /* 0x015fce00078e02ff */
.L_x_15:
[----:B------:R-:W-:-:S05]  /*0320*/  IADD3 R19, PT, PT, R4, R21, RZ ;  /* 0x0000001504137210 */ /* 0x000fca0007ffe0ff */
[----:B0-23--:R-:W-:-:S05]  /*0330*/  IMAD.WIDE.U32 R12, R19, 0x4, R10 ;  /* 0x00000004130c7825 */ /* 0x00dfca00078e000a */
[----:B------:R-:W2:Y:S01]  /*0340*/  LDG.E R16, desc[UR4][R12.64] ;  /* 0x000000040c107981 */ /* 0x000ea2000c1e1900 */
[----:B------:R-:W-:Y:S01]  /*0350*/  BSSY.RELIABLE B0, `(.L_x_3) ;  /* 0x000000d000007945 */ /* 0x000fe20003800100 */
[----:B--2---:R-:W-:-:S13]  /*0360*/  FSETP.GTU.AND P0, PT, R16, R15, PT ;  /* 0x0000000f1000720b */ /* 0x004fda0003f0c000 */
[----:B------:R-:W-:Y:S05]  /*0370*/  @P0 BRA `(.L_x_4) ;  /* 0x0000000000180947 */ /* 0x000fea0003800000 */
[----:B------:R-:W2:Y:S01]  /*0380*/  LDG.E R16, desc[UR4][R12.64+0x4] ;  /* 0x000004040c107981 */ /* 0x000ea2000c1e1900 */
[----:B------:R-:W-:Y:S02]  /*0390*/  IMAD.MOV.U32 R5, RZ, RZ, R21 ;  /* 0x000000ffff057224 */ /* 0x000fe400078e0015 */
[----:B------:R-:W-:Y:S01]  /*03a0*/  IMAD.MOV.U32 R17, RZ, RZ, R19 ;  /* 0x000000ffff117224 */ /* 0x000fe200078e0013 */
[----:B--2---:R-:W-:-:S13]  /*03b0*/  FSETP.GT.AND P0, PT, R16, R15, PT ;  /* 0x0000000f1000720b */ /* 0x004fda0003f04000 */
[----:B------:R-:W-:Y:S05]  /*03c0*/  @P0 BREAK.RELIABLE B0 ;  /* 0x0000000000000942 */ /* 0x000fea0003800100 */
[----:B------:R-:W-:Y:S05]  /*03d0*/  @P0 BRA `(.L_x_5) ;  /* 0x0000000000a80947 */ /* 0x000fea0003800000 */
.L_x_4:
[----:B------:R-:W-:Y:S01]  /*03e0*/  ISETP.NE.AND P0, PT, R21, 0x30, PT ;  /* 0x000000301500780c */ /* 0x000fe20003f05270 */
[----:B------:R-:W-:-:S12]  /*03f0*/  IMAD.MOV.U32 R5, RZ, RZ, 0x31 ;  /* 0x00000031ff057424 */ /* 0x000fd800078e00ff */
[----:B------:R-:W-:Y:S05]  /*0400*/  @!P0 BREAK.RELIABLE B0 ;  /* 0x0000000000008942 */ /* 0x000fea0003800100 */
[----:B------:R-:W-:Y:S05]  /*0410*/  @!P0 BRA `(.L_x_6) ;  /* 0x0000000000a08947 */ /* 0x000fea0003800000 */
[----:B------:R-:W-:Y:S05]  /*0420*/  BSYNC.RELIABLE B0 ;  /* 0x0000000000007941 */ /* 0x000fea0003800100 */
.L_x_3:
[----:B------:R-:W2:Y:S01]  /*0430*/  LDG.E R16, desc[UR4][R12.64+0x4] ;  /* 0x000004040c107981 */ /* 0x000ea2000c1e1900 */
[----:B------:R-:W-:Y:S01]  /*0440*/  BSSY.RELIABLE B2, `(.L_x_7) ;  /* 0x000000b000027945 */ /* 0x000fe20003800100 */
[----:B--2---:R-:W-:-:S13]  /*0450*/  FSETP.GTU.AND P0, PT, R16, R15, PT ;  /* 0x0000000f1000720b */ /* 0x004fda0003f0c000 */
[----:B------:R-:W-:Y:S05]  /*0460*/  @!P0 BRA `(.L_x_8) ;  /* 0x0000000000088947 */ /* 0x000fea0003800000 */
[----:B------:R0:W5:Y:S01]  /*0470*/  LDG.E R16, desc[UR4][R12.64+0x8] ;  /* 0x000008040c107981 */ /* 0x000162000c1e1900 */
[----:B------:R-:W-:Y:S05]  /*0480*/  BRA `(.L_x_9) ;  /* 0x0000000000187947 */ /* 0x000fea0003800000 */
.L_x_8:
[----:B------:R-:W2:Y:S01]  /*0490*/  LDG.E R16, desc[UR4][R12.64+0x8] ;  /* 0x000008040c107981 */ /* 0x000ea2000c1e1900 */
[----:B------:R-:W-:Y:S01]  /*04a0*/  IADD3 R5, PT, PT, R21, 0x1, RZ ;  /* 0x0000000115057810 */ /* 0x000fe20007ffe0ff */
[----:B------:R-:W-:Y:S01]  /*04b0*/  VIADD R17, R19, 0x1 ;  /* 0x0000000113117836 */ /* 0x000fe20000000000 */
[----:B--2---:R-:W-:-:S13]  /*04c0*/  FSETP.GT.AND P0, PT, R16, R15, PT ;  /* 0x0000000f1000720b */ /* 0x004fda0003f04000 */
[----:B------:R-:W-:Y:S05]  /*04d0*/  @P0 BREAK.RELIABLE B2 ;  /* 0x0000000000020942 */ /* 0x000fea0003800100 */
[----:B------:R-:W-:Y:S05]  /*04e0*/  @P0 BRA `(.L_x_5) ;  /* 0x0000000000640947 */ /* 0x000fea0003800000 */
.L_x_9:
[----:B------:R-:W-:Y:S05]  /*04f0*/  BSYNC.RELIABLE B2 ;  /* 0x0000000000027941 */ /* 0x000fea0003800100 */
.L_x_7:
[----:B-----5:R-:W-:Y:S01]  /*0500*/  FSETP.GTU.AND P0, PT, R16, R15, PT ;  /* 0x0000000f1000720b */ /* 0x020fe20003f0c000 */
[----:B------:R-:W-:-:S12]  /*0510*/  BSSY.RELIABLE B2, `(.L_x_10) ;  /* 0x000000a000027945 */ /* 0x000fd80003800100 */
[----:B------:R-:W-:Y:S05]  /*0520*/  @!P0 BRA `(.L_x_11) ;  /* 0x0000000000088947 */ /* 0x000fea0003800000 */
[----:B------:R2:W5:Y:S01]  /*0530*/  LDG.E R16, desc[UR4][R12.64+0xc] ;  /* 0x00000c040c107981 */ /* 0x000562000c1e1900 */
[----:B------:R-:W-:Y:S05]  /*0540*/  BRA `(.L_x_12) ;  /* 0x0000000000187947 */ /* 0x000fea0003800000 */
.L_x_11:
[----:B------:R-:W2:Y:S01]  /*0550*/  LDG.E R16, desc[UR4][R12.64+0xc] ;  /* 0x00000c040c107981 */ /* 0x000ea2000c1e1900 */
[----:B------:R-:W-:Y:S02]  /*0560*/  VIADD R17, R19, 0x2 ;  /* 0x0000000213117836 */ /* 0x000fe40000000000 */
[----:B------:R-:W-:Y:S01]  /*0570*/  VIADD R5, R21, 0x2 ;  /* 0x0000000215057836 */ /* 0x000fe20000000000 */
[----:B--2---:R-:W-:-:S13]  /*0580*/  FSETP.GT.AND P0, PT, R16, R15, PT ;  /* 0x0000000f1000720b */ /* 0x004fda0003f04000 */
[----:B------:R-:W-:Y:S05]  /*0590*/  @P0 BREAK.RELIABLE B2 ;  /* 0x0000000000020942 */ /* 0x000fea0003800100 */
[----:B------:R-:W-:Y:S05]  /*05a0*/  @P0 BRA `(.L_x_5) ;  /* 0x0000000000340947 */ /* 0x000fea0003800000 */
.L_x_12:
[----:B------:R-:W-:Y:S05]  /*05b0*/  BSYNC.RELIABLE B2 ;  /* 0x0000000000027941 */ /* 0x000fea0003800100 */
.L_x_10:
[----:B-----5:R-:W-:Y:S01]  /*05c0*/  FSETP.GTU.AND P0, PT, R16, R15, PT ;  /* 0x0000000f1000720b */ /* 0x020fe20003f0c000 */
[----:B------:R-:W-:-:S12]  /*05d0*/  BSSY.RELIABLE B2, `(.L_x_13) ;  /* 0x0000008000027945 */ /* 0x000fd80003800100 */
[----:B------:R-:W-:Y:S05]  /*05e0*/  @P0 BRA `(.L_x_14) ;  /* 0x0000000000180947 */ /* 0x000fea0003800000 */
[----:B0-2---:R-:W2:Y:S01]  /*05f0*/  LDG.E R12, desc[UR4][R12.64+0x10] ;  /* 0x000010040c0c7981 */ /* 0x005ea2000c1e1900 */
[----:B------:R-:W-:Y:S01]  /*0600*/  IADD3 R17, PT, PT, R19, 0x3, RZ ;  /* 0x0000000313117810 */ /* 0x000fe20007ffe0ff */
[----:B------:R-:W-:Y:S01]  /*0610*/  VIADD R5, R21, 0x3 ;  /* 0x0000000315057836 */ /* 0x000fe20000000000 */
[----:B--2---:R-:W-:-:S13]  /*0620*/  FSETP.GT.AND P0, PT, R12, R15, PT ;  /* 0x0000000f0c00720b */ /* 0x004fda0003f04000 */
[----:B------:R-:W-:Y:S05]  /*0630*/  @P0 BREAK.RELIABLE B2 ;  /* 0x0000000000020942 */ /* 0x000fea0003800100 */
[----:B------:R-:W-:Y:S05]  /*0640*/  @P0 BRA `(.L_x_5) ;  /* 0x00000000000c0947 */ /* 0x000fea0003800000 */
.L_x_14:
[----:B------:R-:W-:Y:S05]  /*0650*/  BSYNC.RELIABLE B2 ;  /* 0x0000000000027941 */ /* 0x000fea0003800100 */
.L_x_13:
[----:B------:R-:W-:Y:S01]  /*0660*/  VIADD R21, R21, 0x4 ;  /* 0x0000000415157836 */ /* 0x000fe20000000000 */
[----:B------:R-:W-:Y:S06]  /*0670*/  BRA `(.L_x_15) ;  /* 0xfffffffc00287947 */ /* 0x000fec000383ffff */
.L_x_5:
[----:B------:R2:W-:Y:S01]  /*0680*/  STG.E desc[UR4][R8.64], R17 ;  /* 0x0000001108007986 */ /* 0x0005e2000c101904 */
[----:B------:R-:W-:-:S07]  /*0690*/  VIADD R5, R5, 0x1 ;  /* 0x0000000105057836 */ /* 0x000fce0000000000 */
.L_x_6:
[----:B------:R-:W-:Y:S05]  /*06a0*/  BSYNC.RECONVERGENT B1 ;  /* 0x0000000000017941 */ /* 0x000fea0003800200 */
.L_x_2:
[----:B------:R-:W-:Y:S05]  /*06b0*/  WARPSYNC.ALL ;  /* 0x0000000000007948 */ /* 0x000fea0003800000 */
[----:B------:R-:W-:Y:S01]  /*06c0*/  IMAD.WIDE.U32 R10, R4, 0x4, R10 ;  /* 0x00000004040a7825 */ /* 0x000fe200078e000a */
[----:B--2---:R-:W2:Y:S05]  /*06d0*/  LDC.64 R8, c[0x0][0x380] ;  /* 0x0000e000ff087b82 */ /* 0x004eaa0000000a00 */
[----:B------:R-:W3:Y:S01]  /*06e0*/  LDG.E R11, desc[UR4][R10.64+0x4] ;  /* 0x000004040a0b7981 */ /* 0x000ee2000c1e1900 */
[----:B------:R-:W-:Y:S01]  /*06f0*/  BSSY.RECONVERGENT B2, `(.L_x_16) ;  /* 0x0000036000027945 */ /* 0x000fe20003800200 */
[----:B0-----:R-:W-:-:S02]  /*0700*/  MOV R13, RZ ;  /* 0x000000ff000d7202 */ /* 0x001fc40000000f00 */
[----:B--23--:R0:W-:Y:S05]  /*0710*/  STG.E desc[UR4][R6.64], R11 ;  /* 0x0000000b06007986 */ /* 0x00c1ea000c101904 */
.L_x_29:
[----:B01----:R-:W-:-:S04]  /*0720*/  IMAD.IADD R7, R4, 0x1, R13 ;  /* 0x0000000104077824 */ /* 0x003fc800078e020d */
[----:B------:R-:W-:-:S05]  /*0730*/  IMAD.WIDE.U32 R6, R7, 0x4, R8 ;  /* 0x0000000407067825 */ /* 0x000fca00078e0008 */
[----:B------:R-:W1:Y:S01]  /*0740*/  LDG.E R11, desc[UR4][R6.64] ;  /* 0x00000004060b7981 */ /* 0x000e62000c1e1900 */
[----:B------:R-:W-:Y:S01]  /*0750*/  BSSY.RELIABLE B1, `(.L_x_17) ;  /* 0x000000c000017945 */ /* 0x000fe20003800100 */
[----:B-1----:R-:W-:-:S13]  /*0760*/  FSETP.GTU.AND P0, PT, R11, R14, PT ;  /* 0x0000000e0b00720b */ /* 0x002fda0003f0c000 */
[----:B------:R-:W-:Y:S05]  /*0770*/  @P0 BRA `(.L_x_18) ;  /* 0x0000000000140947 */ /* 0x000fea0003800000 */
[----:B------:R-:W2:Y:S01]  /*0780*/  LDG.E R11, desc[UR4][R6.64+0x4] ;  /* 0x00000404060b7981 */ /* 0x000ea2000c1e1900 */
[----:B------:R-:W-:Y:S01]  /*0790*/  IMAD.MOV.U32 R15, RZ, RZ, R13 ;  /* 0x000000ffff0f7224 */ /* 0x000fe200078e000d */
[----:B--2---:R-:W-:-:S13]  /*07a0*/  FSETP.GT.AND P0, PT, R11, R14, PT ;  /* 0x0000000e0b00720b */ /* 0x004fda0003f04000 */
[----:B------:R-:W-:Y:S05]  /*07b0*/  @P0 BREAK.RELIABLE B1 ;  /* 0x0000000000010942 */ /* 0x000fea0003800100 */
[----:B------:R-:W-:Y:S05]  /*07c0*/  @P0 BRA `(.L_x_19) ;  /* 0x00000000009c0947 */ /* 0x000fea0003800000 */
.L_x_18:
[----:B------:R-:W-:Y:S01]  /*07d0*/  ISETP.NE.AND P0, PT, R13, 0x30, PT ;  /* 0x000000300d00780c */ /* 0x000fe20003f05270 */
[----:B------:R-:W-:-:S12]  /*07e0*/  IMAD.MOV.U32 R15, RZ, RZ, 0x31 ;  /* 0x00000031ff0f7424 */ /* 0x000fd800078e00ff */
[----:B------:R-:W-:Y:S05]  /*07f0*/  @!P0 BREAK.RELIABLE B1 ;  /* 0x0000000000018942 */ /* 0x000fea0003800100 */
[----:B------:R-:W-:Y:S05]  /*0800*/  @!P0 BRA `(.L_x_20) ;  /* 0x0000000000908947 */ /* 0x000fea0003800000 */
[----:B------:R-:W-:Y:S05]  /*0810*/  BSYNC.RELIABLE B1 ;  /* 0x0000000000017941 */ /* 0x000fea0003800100 */
.L_x_17:
[----:B------:R-:W2:Y:S01]  /*0820*/  LDG.E R11, desc[UR4][R6.64+0x4] ;  /* 0x00000404060b7981 */ /* 0x000ea2000c1e1900 */
[----:B------:R-:W-:Y:S01]  /*0830*/  BSSY.RELIABLE B3, `(.L_x_21) ;  /* 0x000000a000037945 */ /* 0x000fe20003800100 */
[----:B--2---:R-:W-:-:S13]  /*0840*/  FSETP.GTU.AND P0, PT, R11, R14, PT ;  /* 0x0000000e0b00720b */ /* 0x004fda0003f0c000 */
[----:B------:R-:W-:Y:S05]  /*0850*/  @!P0 BRA `(.L_x_22) ;  /* 0x0000000000088947 */ /* 0x000fea0003800000 */
[----:B------:R0:W5:Y:S01]  /*0860*/  LDG.E R11, desc[UR4][R6.64+0x8] ;  /* 0x00000804060b7981 */ /* 0x000162000c1e1900 */
[----:B------:R-:W-:Y:S05]  /*0870*/  BRA `(.L_x_23) ;  /* 0x0000000000147947 */ /* 0x000fea0003800000 */
.L_x_22:
[----:B------:R-:W2:Y:S01]  /*0880*/  LDG.E R11, desc[UR4][R6.64+0x8] ;  /* 0x00000804060b7981 */ /* 0x000ea2000c1e1900 */
[----:B------:R-:W-:Y:S02]  /*0890*/  IADD3 R15, PT, PT, R13, 0x1, RZ ;  /* 0x000000010d0f7810 */ /* 0x000fe40007ffe0ff */
[----:B--2---:R-:W-:-:S13]  /*08a0*/  FSETP.GT.AND P0, PT, R11, R14, PT ;  /* 0x0000000e0b00720b */ /* 0x004fda0003f04000 */
[----:B------:R-:W-:Y:S05]  /*08b0*/  @P0 BREAK.RELIABLE B3 ;  /* 0x0000000000030942 */ /* 0x000fea0003800100 */
[----:B------:R-:W-:Y:S05]  /*08c0*/  @P0 BRA `(.L_x_19) ;  /* 0x00000000005c0947 */ /* 0x000fea0003800000 */
.L_x_23:
[----:B------:R-:W-:Y:S05]  /*08d0*/  BSYNC.RELIABLE B3 ;  /* 0x0000000000037941 */ /* 0x000fea0003800100 */
.L_x_21:
[----:B-----5:R-:W-:Y:S01]  /*08e0*/  FSETP.GTU.AND P0, PT, R11, R14, PT ;  /* 0x0000000e0b00720b */ /* 0x020fe20003f0c000 */
[----:B------:R-:W-:-:S12]  /*08f0*/  BSSY.RELIABLE B3, `(.L_x_24) ;  /* 0x0000009000037945 */ /* 0x000fd80003800100 */
[----:B------:R-:W-:Y:S05]  /*0900*/  @!P0 BRA `(.L_x_25) ;  /* 0x0000000000088947 */ /* 0x000fea0003800000 */
[----:B------:R1:W5:Y:S01]  /*0910*/  LDG.E R11, desc[UR4][R6.64+0xc] ;  /* 0x00000c04060b7981 */ /* 0x000362000c1e1900 */
[----:B------:R-:W-:Y:S05]  /*0920*/  BRA `(.L_x_26) ;  /* 0x0000000000147947 */ /* 0x000fea0003800000 */
.L_x_25:
[----:B------:R-:W2:Y:S01]  /*0930*/  LDG.E R11, desc[UR4][R6.64+0xc] ;  /* 0x00000c04060b7981 */ /* 0x000ea2000c1e1900 */
[----:B------:R-:W-:Y:S01]  /*0940*/  VIADD R15, R13, 0x2 ;  /* 0x000000020d0f7836 */ /* 0x000fe20000000000 */
[----:B--2---:R-:W-:-:S13]  /*0950*/  FSETP.GT.AND P0, PT, R11, R14, PT ;  /* 0x0000000e0b00720b */ /* 0x004fda0003f04000 */
[----:B------:R-:W-:Y:S05]  /*0960*/  @P0 BREAK.RELIABLE B3 ;  /* 0x0000000000030942 */ /* 0x000fea0003800100 */
[----:B------:R-:W-:Y:S05]  /*0970*/  @P0 BRA `(.L_x_19) ;  /* 0x0000000000300947 */ /* 0x000fea0003800000 */
.L_x_26:
[----:B------:R-:W-:Y:S05]  /*0980*/  BSYNC.RELIABLE B3 ;  /* 0x0000000000037941 */ /* 0x000fea0003800100 */
.L_x_24:
[----:B-----5:R-:W-:Y:S01]  /*0990*/  FSETP.GTU.AND P0, PT, R11, R14, PT ;  /* 0x0000000e0b00720b */ /* 0x020fe20003f0c000 */
[----:B------:R-:W-:-:S12]  /*09a0*/  BSSY.RELIABLE B3, `(.L_x_27) ;  /* 0x0000007000037945 */ /* 0x000fd80003800100 */
[----:B------:R-:W-:Y:S05]  /*09b0*/  @P0 BRA `(.L_x_28) ;  /* 0x0000000000140947 */ /* 0x000fea0003800000 */
[----:B01----:R-:W2:Y:S01]  /*09c0*/  LDG.E R7, desc[UR4][R6.64+0x10] ;  /* 0x0000100406077981 */ /* 0x003ea2000c1e1900 */
[----:B------:R-:W-:Y:S01]  /*09d0*/  VIADD R15, R13, 0x3 ;  /* 0x000000030d0f7836 */ /* 0x000fe20000000000 */
[----:B--2---:R-:W-:-:S13]  /*09e0*/  FSETP.GT.AND P0, PT, R7, R14, PT ;  /* 0x0000000e0700720b */ /* 0x004fda0003f04000 */
[----:B------:R-:W-:Y:S05]  /*09f0*/  @P0 BREAK.RELIABLE B3 ;  /* 0x0000000000030942 */ /* 0x000fea0003800100 */
[----:B------:R-:W-:Y:S05]  /*0a00*/  @P0 BRA `(.L_x_19) ;  /* 0x00000000000c0947 */ /* 0x000fea0003800000 */
.L_x_28:
[----:B------:R-:W-:Y:S05]  /*0a10*/  BSYNC.RELIABLE B3 ;  /* 0x0000000000037941 */ /* 0x000fea0003800100 */
.L_x_27:
[----:B------:R-:W-:Y:S01]  /*0a20*/  VIADD R13, R13, 0x4 ;  /* 0x000000040d0d7836 */ /* 0x000fe20000000000 */
[----:B------:R-:W-:Y:S06]  /*0a30*/  BRA `(.L_x_29) ;  /* 0xfffffffc00387947 */ /* 0x000fec000383ffff */
.L_x_19:
[----:B------:R-:W-:-:S07]  /*0a40*/  IADD3 R15, PT, PT, R15, 0x1, RZ ;  /* 0x000000010f0f7810 */ /* 0x000fce0007ffe0ff */
.L_x_20:
[----:B------:R-:W-:Y:S05]  /*0a50*/  BSYNC.RECONVERGENT B2 ;  /* 0x0000000000027941 */ /* 0x000fea0003800200 */
.L_x_16:
[----:B------:R-:W-:Y:S05]  /*0a60*/  WARPSYNC.ALL ;  /* 0x0000000000007948 */ /* 0x000fea0003800000 */
[----:B------:R-:W1:Y:S01]  /*0a70*/  LDC.64 R10, c[0x0][0x388] ;  /* 0x0000e200ff0a7b82 */ /* 0x000e620000000a00 */
[----:B------:R-:W-:-:S04]  /*0a80*/  IMAD.IADD R5, R4, 0x1, R5 ;  /* 0x0000000104057824 */ /* 0x000fc800078e0205 */
[----:B------:R-:W-:-:S03]  /*0a90*/  IMAD R17, R5, 0x14, RZ ;  /* 0x0000001405117824 */ /* 0x000fc600078e02ff */
[----:B------:R-:W2:Y:S08]  /*0aa0*/  LDC.64 R12, c[0x0][0x398] ;  /* 0x0000e600ff0c7b82 */ /* 0x000eb00000000a00 */
[----:B0-----:R-:W0:Y:S01]  /*0ab0*/  LDC.64 R6, c[0x0][0x390] ;  /* 0x0000e400ff067b82 */ /* 0x001e220000000a00 */
[----:B-1----:R-:W-:-:S07]  /*0ac0*/  IMAD.WIDE R16, R17, 0x4, R10 ;  /* 0x0000000411107825 */ /* 0x002fce00078e020a */
[----:B------:R-:W1:Y:S01]  /*0ad0*/  LDC.64 R8, c[0x0][0x3a0] ;  /* 0x0000e800ff087b82 */ /* 0x000e620000000a00 */
[----:B------:R-:W3:Y:S01]  /*0ae0*/  LDG.E R25, desc[UR4][R16.64] ;  /* 0x0000000410197981 */ /* 0x000ee2000c1e1900 */
[----:B------:R-:W-:Y:S02]  /*0af0*/  IMAD R21, R5, 0x13, RZ ;  /* 0x0000001305157824 */ /* 0x000fe400078e02ff */
[----:B--2---:R-:W-:-:S04]  /*0b00*/  IMAD.WIDE.U32 R18, R3, 0x4, R12 ;  /* 0x0000000403127825 */ /* 0x004fc800078e000c */
[----:B0-----:R-:W-:Y:S01]  /*0b10*/  IMAD.WIDE R20, R21, 0x2, R6 ;  /* 0x0000000215147825 */ /* 0x001fe200078e0206 */
[----:B---3--:R0:W-:Y:S04]  /*0b20*/  STG.E desc[UR4][R18.64], R25 ;  /* 0x0000001912007986 */ /* 0x0081e8000c101904 */
[----:B------:R-:W2:Y:S01]  /*0b30*/  LDG.E.U16 R27, desc[UR4][R20.64] ;  /* 0x00000004141b7981 */ /* 0x000ea2000c1e1500 */
[----:B------:R-:W-:-:S04]  /*0b40*/  IMAD R5, R0, 0x26, RZ ;  /* 0x0000002600057824 */ /* 0x000fc800078e02ff */
[----:B-1----:R-:W-:-:S05]  /*0b50*/  IMAD.WIDE.U32 R22, R5, 0x2, R8 ;  /* 0x0000000205167825 */ /* 0x002fca00078e0008 */
[----:B--2---:R1:W-:Y:S04]  /*0b60*/  STG.E.U16 desc[UR4][R22.64], R27 ;  /* 0x0000001b16007986 */ /* 0x0043e8000c101504 */
[----:B------:R-:W2:Y:S04]  /*0b70*/  LDG.E R29, desc[UR4][R16.64+0x4] ;  /* 0x00000404101d7981 */ /* 0x000ea8000c1e1900 */
[----:B--2---:R2:W-:Y:S04]  /*0b80*/  STG.E desc[UR4][R18.64+0x4], R29 ;  /* 0x0000041d12007986 */ /* 0x0045e8000c101904 */
[----:B------:R-:W3:Y:S04]  /*0b90*/  LDG.E.U16 R14, desc[UR4][R20.64+0x2] ;  /* 0x00000204140e7981 */ /* 0x000ee8000c1e1500 */
[----:B---3--:R3:W-:Y:S04]  /*0ba0*/  STG.E.U16 desc[UR4][R22.64+0x2], R14 ;  /* 0x0000020e16007986 */ /* 0x0087e8000c101504 */
[----:B------:R-:W4:Y:S04]  /*0bb0*/  LDG.E R24, desc[UR4][R16.64+0x8] ;  /* 0x0000080410187981 */ /* 0x000f28000c1e1900 */
[----:B----4-:R4:W-:Y:S04]  /*0bc0*/  STG.E desc[UR4][R18.64+0x8], R24 ;  /* 0x0000081812007986 */ /* 0x0109e8000c101904 */
[----:B0-----:R-:W5:Y:S04]  /*0bd0*/  LDG.E.U16 R25, desc[UR4][R20.64+0x4] ;  /* 0x0000040414197981 */ /* 0x001f68000c1e1500 */
[----:B-----5:R0:W-:Y:S04]  /*0be0*/  STG.E.U16 desc[UR4][R22.64+0x4], R25 ;  /* 0x0000041916007986 */ /* 0x0201e8000c101504 */
[----:B------:R-:W5:Y:S04]  /*0bf0*/  LDG.E R26, desc[UR4][R16.64+0xc] ;  /* 0x00000c04101a7981 */ /* 0x000f68000c1e1900 */
[----:B-----5:R5:W-:Y:S04]  /*0c00*/  STG.E desc[UR4][R18.64+0xc], R26 ;  /* 0x00000c1a12007986 */ /* 0x020be8000c101904 */
[----:B-1----:R-:W2:Y:S04]  /*0c10*/  LDG.E.U16 R27, desc[UR4][R20.64+0x6] ;  /* 0x00000604141b7981 */ /* 0x002ea8000c1e1500 */
[----:B--2---:R1:W-:Y:S04]  /*0c20*/  STG.E.U16 desc[UR4][R22.64+0x6], R27 ;  /* 0x0000061b16007986 */ /* 0x0043e8000c101504 */
[----:B------:R-:W2:Y:S04]  /*0c30*/  LDG.E R29, desc[UR4][R16.64+0x10] ;  /* 0x00001004101d7981 */ /* 0x000ea8000c1e1900 */
[----:B--2---:R2:W-:Y:S04]  /*0c40*/  STG.E desc[UR4][R18.64+0x10], R29 ;  /* 0x0000101d12007986 */ /* 0x0045e8000c101904 */
[----:B---3--:R-:W3:Y:S04]  /*0c50*/  LDG.E.U16 R14, desc[UR4][R20.64+0x8] ;  /* 0x00000804140e7981 */ /* 0x008ee8000c1e1500 */
[----:B---3--:R3:W-:Y:S04]  /*0c60*/  STG.E.U16 desc[UR4][R22.64+0x8], R14 ;  /* 0x0000080e16007986 */ /* 0x0087e8000c101504 */
[----:B----4-:R-:W4:Y:S04]  /*0c70*/  LDG.E R24, desc[UR4][R16.64+0x14] ;  /* 0x0000140410187981 */ /* 0x010f28000c1e1900 */
        /* <DEDUP_REMOVED lines=46> */
[----:B---3--:R-:W-:Y:S04]  /*0f60*/  STG.E.U16 desc[UR4][R22.64+0x20], R14 ;  /* 0x0000200e16007986 */ /* 0x008fe8000c101504 */
[----:B----4-:R-:W3:Y:S04]  /*0f70*/  LDG.E R24, desc[UR4][R16.64+0x44] ;  /* 0x0000440410187981 */ /* 0x010ee8000c1e1900 */
[----:B---3--:R3:W-:Y:S04]  /*0f80*/  STG.E desc[UR4][R18.64+0x44], R24 ;  /* 0x0000441812007986 */ /* 0x0087e8000c101904 */
[----:B0-----:R-:W4:Y:S04]  /*0f90*/  LDG.E.U16 R25, desc[UR4][R20.64+0x22] ;  /* 0x0000220414197981 */ /* 0x001f28000c1e1500 */
[----:B----4-:R0:W-:Y:S04]  /*0fa0*/  STG.E.U16 desc[UR4][R22.64+0x22], R25 ;  /* 0x0000221916007986 */ /* 0x0101e8000c101504 */
[----:B-----5:R-:W4:Y:S04]  /*0fb0*/  LDG.E R26, desc[UR4][R16.64+0x48] ;  /* 0x00004804101a7981 */ /* 0x020f28000c1e1900 */
[----:B----4-:R-:W-:Y:S04]  /*0fc0*/  STG.E desc[UR4][R18.64+0x48], R26 ;  /* 0x0000481a12007986 */ /* 0x010fe8000c101904 */
[----:B-1----:R-:W4:Y:S04]  /*0fd0*/  LDG.E.U16 R27, desc[UR4][R20.64+0x24] ;  /* 0x00002404141b7981 */ /* 0x002f28000c1e1500 */
[----:B----4-:R1:W-:Y:S04]  /*0fe0*/  STG.E.U16 desc[UR4][R22.64+0x24], R27 ;  /* 0x0000241b16007986 */ /* 0x0103e8000c101504 */
[----:B--2---:R-:W2:Y:S01]  /*0ff0*/  LDG.E R29, desc[UR4][R16.64+0x4c] ;  /* 0x00004c04101d7981 */ /* 0x004ea2000c1e1900 */
[----:B------:R-:W-:-:S02]  /*1000*/  IMAD.IADD R4, R4, 0x1, R15 ;  /* 0x0000000104047824 */ /* 0x000fc400078e020f */
[----:B------:R-:W-:Y:S02]  /*1010*/  VIADD R15, R5, 0x13 ;  /* 0x00000013050f7836 */ /* 0x000fe40000000000 */
[----:B---3--:R-:W-:Y:S01]  /*1020*/  IMAD R24, R4, 0x14, RZ ;  /* 0x0000001404187824 */ /* 0x008fe200078e02ff */
[----:B--2---:R-:W-:Y:S04]  /*1030*/  STG.E desc[UR4][R18.64+0x4c], R29 ;  /* 0x00004c1d12007986 */ /* 0x004fe8000c101904 */
[----:B------:R-:W2:Y:S01]  /*1040*/  LDG.E.U16 R28, desc[UR4][R20.64+0x26] ;  /* 0x00002604141c7981 */ /* 0x000ea2000c1e1500 */
[----:B------:R-:W-:-:S04]  /*1050*/  IMAD.WIDE.U32 R14, R15, 0x2, R8 ;  /* 0x000000020f0e7825 */ /* 0x000fc800078e0008 */
[----:B------:R-:W-:Y:S01]  /*1060*/  IMAD.WIDE R10, R24, 0x4, R10 ;  /* 0x00000004180a7825 */ /* 0x000fe200078e020a */
[----:B--2---:R2:W-:Y:S04]  /*1070*/  STG.E.U16 desc[UR4][R14.64], R28 ;  /* 0x0000001c0e007986 */ /* 0x0045e8000c101504 */
[----:B0-----:R-:W3:Y:S01]  /*1080*/  LDG.E R25, desc[UR4][R10.64] ;  /* 0x000000040a197981 */ /* 0x001ee2000c1e1900 */
[----:B-1----:R-:W-:Y:S02]  /*1090*/  IMAD R23, R4, 0x13, RZ ;  /* 0x0000001304177824 */ /* 0x002fe400078e02ff */
[----:B------:R-:W-:-:S04]  /*10a0*/  IMAD.WIDE R12, R3, 0x4, R12 ;  /* 0x00000004030c7825 */ /* 0x000fc800078e020c */
[----:B------:R-:W-:Y:S01]  /*10b0*/  IMAD.WIDE R6, R23, 0x2, R6 ;  /* 0x0000000217067825 */ /* 0x000fe200078e0206 */
[----:B---3--:R-:W-:Y:S04]  /*10c0*/  STG.E desc[UR4][R12.64+0x50], R25 ;  /* 0x000050190c007986 */ /* 0x008fe8000c101904 */
[----:B------:R-:W3:Y:S01]  /*10d0*/  LDG.E.U16 R3, desc[UR4][R6.64] ;  /* 0x0000000406037981 */ /* 0x000ee2000c1e1500 */
[----:B------:R-:W-:-:S05]  /*10e0*/  IMAD.WIDE R8, R5, 0x2, R8 ;  /* 0x0000000205087825 */ /* 0x000fca00078e0208 */
[----:B---3--:R0:W-:Y:S04]  /*10f0*/  STG.E.U16 desc[UR4][R8.64+0x26], R3 ;  /* 0x0000260308007986 */ /* 0x0081e8000c101504 */
[----:B------:R-:W3:Y:S04]  /*1100*/  LDG.E R5, desc[UR4][R10.64+0x4] ;  /* 0x000004040a057981 */ /* 0x000ee8000c1e1900 */
[----:B---3--:R1:W-:Y:S04]  /*1110*/  STG.E desc[UR4][R12.64+0x54], R5 ;  /* 0x000054050c007986 */ /* 0x0083e8000c101904 */
[----:B--2---:R-:W2:Y:S04]  /*1120*/  LDG.E.U16 R15, desc[UR4][R6.64+0x2] ;  /* 0x00000204060f7981 */ /* 0x004ea8000c1e1500 */
[----:B--2---:R2:W-:Y:S04]  /*1130*/  STG.E.U16 desc[UR4][R8.64+0x28], R15 ;  /* 0x0000280f08007986 */ /* 0x0045e8000c101504 */
[----:B------:R-:W3:Y:S04]  /*1140*/  LDG.E R17, desc[UR4][R10.64+0x8] ;  /* 0x000008040a117981 */ /* 0x000ee8000c1e1900 */
[----:B---3--:R3:W-:Y:S04]  /*1150*/  STG.E desc[UR4][R12.64+0x58], R17 ;  /* 0x000058110c007986 */ /* 0x0087e8000c101904 */
[----:B------:R-:W4:Y:S04]  /*1160*/  LDG.E.U16 R19, desc[UR4][R6.64+0x4] ;  /* 0x0000040406137981 */ /* 0x000f28000c1e1500 */
[----:B----4-:R4:W-:Y:S04]  /*1170*/  STG.E.U16 desc[UR4][R8.64+0x2a], R19 ;  /* 0x00002a1308007986 */ /* 0x0109e8000c101504 */
[----:B------:R-:W5:Y:S04]  /*1180*/  LDG.E R21, desc[UR4][R10.64+0xc] ;  /* 0x00000c040a157981 */ /* 0x000f68000c1e1900 */
[----:B-----5:R5:W-:Y:S04]  /*1190*/  STG.E desc[UR4][R12.64+0x5c], R21 ;  /* 0x00005c150c007986 */ /* 0x020be8000c101904 */
[----:B0-----:R-:W2:Y:S04]  /*11a0*/  LDG.E.U16 R3, desc[UR4][R6.64+0x6] ;  /* 0x0000060406037981 */ /* 0x001ea8000c1e1500 */
[----:B--2---:R0:W-:Y:S04]  /*11b0*/  STG.E.U16 desc[UR4][R8.64+0x2c], R3 ;  /* 0x00002c0308007986 */ /* 0x0041e8000c101504 */
[----:B-1----:R-:W2:Y:S04]  /*11c0*/  LDG.E R5, desc[UR4][R10.64+0x10] ;  /* 0x000010040a057981 */ /* 0x002ea8000c1e1900 */
[----:B--2---:R1:W-:Y:S04]  /*11d0*/  STG.E desc[UR4][R12.64+0x60], R5 ;  /* 0x000060050c007986 */ /* 0x0043e8000c101904 */
[----:B------:R-:W2:Y:S04]  /*11e0*/  LDG.E.U16 R15, desc[UR4][R6.64+0x8] ;  /* 0x00000804060f7981 */ /* 0x000ea8000c1e1500 */
[----:B--2---:R2:W-:Y:S04]  /*11f0*/  STG.E.U16 desc[UR4][R8.64+0x2e], R15 ;  /* 0x00002e0f08007986 */ /* 0x0045e8000c101504 */
[----:B---3--:R-:W3:Y:S04]  /*1200*/  LDG.E R17, desc[UR4][R10.64+0x14] ;  /* 0x000014040a117981 */ /* 0x008ee8000c1e1900 */
[----:B---3--:R3:W-:Y:S04]  /*1210*/  STG.E desc[UR4][R12.64+0x64], R17 ;  /* 0x000064110c007986 */ /* 0x0087e8000c101904 */
[----:B----4-:R-:W4:Y:S04]  /*1220*/  LDG.E.U16 R19, desc[UR4][R6.64+0xa] ;  /* 0x00000a0406137981 */ /* 0x010f28000c1e1500 */
[----:B----4-:R4:W-:Y:S04]  /*1230*/  STG.E.U16 desc[UR4][R8.64+0x30], R19 ;  /* 0x0000301308007986 */ /* 0x0109e8000c101504 */
[----:B-----5:R-:W5:Y:S04]  /*1240*/  LDG.E R21, desc[UR4][R10.64+0x18] ;  /* 0x000018040a157981 */ /* 0x020f68000c1e1900 */
        /* <DEDUP_REMOVED lines=32> */
[----:B---3--:R-:W-:Y:S04]  /*1450*/  STG.E desc[UR4][R12.64+0x88], R17 ;  /* 0x000088110c007986 */ /* 0x008fe8000c101904 */
[----:B----4-:R-:W3:Y:S04]  /*1460*/  LDG.E.U16 R19, desc[UR4][R6.64+0x1c] ;  /* 0x00001c0406137981 */ /* 0x010ee8000c1e1500 */
[----:B---3--:R-:W-:Y:S04]  /*1470*/  STG.E.U16 desc[UR4][R8.64+0x42], R19 ;  /* 0x0000421308007986 */ /* 0x008fe8000c101504 */
[----:B-----5:R-:W3:Y:S04]  /*1480*/  LDG.E R21, desc[UR4][R10.64+0x3c] ;  /* 0x00003c040a157981 */ /* 0x020ee8000c1e1900 */
[----:B---3--:R-:W-:Y:S04]  /*1490*/  STG.E desc[UR4][R12.64+0x8c], R21 ;  /* 0x00008c150c007986 */ /* 0x008fe8000c101904 */
[----:B0-----:R-:W3:Y:S04]  /*14a0*/  LDG.E.U16 R3, desc[UR4][R6.64+0x1e] ;  /* 0x00001e0406037981 */ /* 0x001ee8000c1e1500 */
[----:B---3--:R-:W-:Y:S04]  /*14b0*/  STG.E.U16 desc[UR4][R8.64+0x44], R3 ;  /* 0x0000440308007986 */ /* 0x008fe8000c101504 */
[----:B-1----:R-:W3:Y:S04]  /*14c0*/  LDG.E R5, desc[UR4][R10.64+0x40] ;  /* 0x000040040a057981 */ /* 0x002ee8000c1e1900 */
[----:B---3--:R0:W-:Y:S04]  /*14d0*/  STG.E desc[UR4][R12.64+0x90], R5 ;  /* 0x000090050c007986 */ /* 0x0081e8000c101904 */
[----:B--2---:R-:W2:Y:S01]  /*14e0*/  LDG.E.U16 R15, desc[UR4][R6.64+0x20] ;  /* 0x00002004060f7981 */ /* 0x004ea2000c1e1500 */
[----:B0-----:R-:W0:Y:S03]  /*14f0*/  LDC.64 R4, c[0x0][0x3b8] ;  /* 0x0000ee00ff047b82 */ /* 0x001e260000000a00 */
[----:B--2---:R1:W-:Y:S04]  /*1500*/  STG.E.U16 desc[UR4][R8.64+0x46], R15 ;  /* 0x0000460f08007986 */ /* 0x0043e8000c101504 */
[----:B------:R-:W2:Y:S04]  /*1510*/  LDG.E R17, desc[UR4][R10.64+0x44] ;  /* 0x000044040a117981 */ /* 0x000ea8000c1e1900 */
[----:B--2---:R2:W-:Y:S04]  /*1520*/  STG.E desc[UR4][R12.64+0x94], R17 ;  /* 0x000094110c007986 */ /* 0x0045e8000c101904 */
[----:B------:R-:W3:Y:S04]  /*1530*/  LDG.E.U16 R19, desc[UR4][R6.64+0x22] ;  /* 0x0000220406137981 */ /* 0x000ee8000c1e1500 */
[----:B---3--:R3:W-:Y:S04]  /*1540*/  STG.E.U16 desc[UR4][R8.64+0x48], R19 ;  /* 0x0000481308007986 */ /* 0x0087e8000c101504 */
[----:B------:R-:W4:Y:S04]  /*1550*/  LDG.E R21, desc[UR4][R10.64+0x48] ;  /* 0x000048040a157981 */ /* 0x000f28000c1e1900 */
[----:B----4-:R3:W-:Y:S04]  /*1560*/  STG.E desc[UR4][R12.64+0x98], R21 ;  /* 0x000098150c007986 */ /* 0x0107e8000c101904 */
[----:B------:R-:W4:Y:S04]  /*1570*/  LDG.E.U16 R3, desc[UR4][R6.64+0x24] ;  /* 0x0000240406037981 */ /* 0x000f28000c1e1500 */
[----:B----4-:R3:W-:Y:S04]  /*1580*/  STG.E.U16 desc[UR4][R8.64+0x4a], R3 ;  /* 0x00004a0308007986 */ /* 0x0107e8000c101504 */
[----:B------:R-:W4:Y:S01]  /*1590*/  LDG.E R23, desc[UR4][R10.64+0x4c] ;  /* 0x00004c040a177981 */ /* 0x000f22000c1e1900 */
[----:B0-----:R-:W-:-:S03]  /*15a0*/  IMAD.WIDE.U32 R4, R0, 0x4, R4 ;  /* 0x0000000400047825 */ /* 0x001fc600078e0004 */
[----:B----4-:R3:W-:Y:S04]  /*15b0*/  STG.E desc[UR4][R12.64+0x9c], R23 ;  /* 0x00009c170c007986 */ /* 0x0107e8000c101904 */
[----:B-1----:R-:W4:Y:S04]  /*15c0*/  LDG.E.U16 R15, desc[UR4][R6.64+0x26] ;  /* 0x00002604060f7981 */ /* 0x002f28000c1e1500 */
[----:B----4-:R3:W-:Y:S04]  /*15d0*/  STG.E.U16 desc[UR4][R8.64+0x4c], R15 ;  /* 0x00004c0f08007986 */ /* 0x0107e8000c101504 */
[----:B------:R-:W4:Y:S01]  /*15e0*/  LDG.E R14, desc[UR4][R4.64] ;  /* 0x00000004040e7981 */ /* 0x000f22000c1e1900 */
[----:B------:R-:W-:Y:S01]  /*15f0*/  UMOV UR6, 0x47ae147b ;  /* 0x47ae147b00067882 */ /* 0x000fe20000000000 */
[----:B------:R-:W-:Y:S01]  /*1600*/  UMOV UR7, 0x3f847ae1 ;  /* 0x3f847ae100077882 */ /* 0x000fe20000000000 */
[----:B----4-:R-:W-:-:S05]  /*1610*/  IMAD.HI R16, R14, 0x51eb851f, RZ ;  /* 0x51eb851f0e107827 */ /* 0x010fca00078e02ff */
[----:B--2---:R-:W-:-:S04]  /*1620*/  SHF.R.U32.HI R17, RZ, 0x1f, R16 ;  /* 0x0000001fff117819 */ /* 0x004fc80000011610 */
[----:B------:R-:W-:-:S05]  /*1630*/  LEA.HI.SX32 R17, R16, R17, 0x1b ;  /* 0x0000001110117211 */ /* 0x000fca00078fdaff */
[----:B------:R-:W-:-:S04]  /*1640*/  IMAD R17, R17, -0x64, R14 ;  /* 0xffffff9c11117824 */ /* 0x000fc800078e020e */
[----:B------:R-:W0:Y:S01]  /*1650*/  I2F.F64 R10, R17 ;  /* 0x00000011000a7312 */ /* 0x000e220000201c00 */
[----:B------:R3:W-:Y:S01]  /*1660*/  STG.E desc[UR4][R4.64], R17 ;  /* 0x0000001104007986 */ /* 0x0007e2000c101904 */
[----:B0-----:R-:W-:Y:S01]  /*1670*/  DMUL R10, R10, UR6 ;  /* 0x000000060a0a7c28 */ /* 0x001fe20008000000 */
[----:B------:R-:W-:Y:S01]  /*1680*/  UMOV UR6, 0x33333333 ;  /* 0x3333333300067882 */ /* 0x000fe20000000000 */
[----:B------:R-:W-:-:S04]  /*1690*/  UMOV UR7, 0x3fe33333 ;  /* 0x3fe3333300077882 */ /* 0x000fc80000000000 */
[----:B------:R-:W0:Y:S08]  /*16a0*/  F2F.F32.F64 R6, R10 ;  /* 0x0000000a00067310 */ /* 0x000e300000301000 */
[----:B0-----:R-:W0:Y:S02]  /*16b0*/  F2F.F64.F32 R6, R6 ;  /* 0x0000000600067310 */ /* 0x001e240000201800 */
[----:B0-----:R-:W-:-:S14]  /*16c0*/  DSETP.GTU.AND P0, PT, R6, UR6, PT ;  /* 0x0000000606007e2a */ /* 0x001fdc000bf0c000 */
[----:B---3--:R-:W-:Y:S05]  /*16d0*/  @P0 EXIT ;  /* 0x000000000000094d */ /* 0x008fea0003800000 */
[----:B------:R-:W0:Y:S08]  /*16e0*/  LDC.64 R16, c[0x0][0x3c0] ;  /* 0x0000f000ff107b82 */ /* 0x000e300000000a00 */
[----:B------:R-:W1:Y:S01]  /*16f0*/  LDC.64 R14, c[0x0][0x3c8] ;  /* 0x0000f200ff0e7b82 */ /* 0x000e620000000a00 */
[----:B0-----:R-:W-:-:S05]  /*1700*/  IMAD.WIDE.U32 R16, R0, 0x4, R16 ;  /* 0x0000000400107825 */ /* 0x001fca00078e0010 */
[----:B------:R-:W2:Y:S02]  /*1710*/  LDG.E R3, desc[UR4][R16.64] ;  /* 0x0000000410037981 */ /* 0x000ea4000c1e1900 */
[----:B--2---:R-:W-:-:S05]  /*1720*/  IMAD.HI R4, R3, 0x6bca1af3, RZ ;  /* 0x6bca1af303047827 */ /* 0x004fca00078e02ff */
[----:B------:R-:W-:-:S04]  /*1730*/  SHF.R.U32.HI R5, RZ, 0x1f, R4 ;  /* 0x0000001fff057819 */ /* 0x000fc80000011604 */
[----:B------:R-:W-:-:S05]  /*1740*/  LEA.HI.SX32 R4, R4, R5, 0x1d ;  /* 0x0000000504047211 */ /* 0x000fca00078feaff */
[----:B------:R-:W-:-:S04]  /*1750*/  IMAD R3, R4, -0x13, R3 ;  /* 0xffffffed04037824 */ /* 0x000fc800078e0203 */
[----:B------:R-:W-:Y:S01]  /*1760*/  IMAD.WIDE R10, R3, 0x4, R12 ;  /* 0x00000004030a7825 */ /* 0x000fe200078e020c */
[----:B------:R0:W-:Y:S04]  /*1770*/  STG.E desc[UR4][R16.64], R3 ;  /* 0x0000000310007986 */ /* 0x0001e8000c101904 */
[----:B------:R-:W2:Y:S04]  /*1780*/  LDG.E R4, desc[UR4][R10.64] ;  /* 0x000000040a047981 */ /* 0x000ea8000c1e1900 */
[----:B------:R-:W3:Y:S04]  /*1790*/  LDG.E R5, desc[UR4][R10.64+0x54] ;  /* 0x000054040a057981 */ /* 0x000ee8000c1e1900 */
[----:B------:R-:W4:Y:S04]  /*17a0*/  LDG.E R7, desc[UR4][R10.64+0x50] ;  /* 0x000050040a077981 */ /* 0x000f28000c1e1900 */
[----:B------:R-:W5:Y:S01]  /*17b0*/  LDG.E R6, desc[UR4][R10.64+0x4] ;  /* 0x000004040a067981 */ /* 0x000f62000c1e1900 */
[----:B------:R-:W-:Y:S01]  /*17c0*/  MOV R18, 0x2 ;  /* 0x0000000200127802 */ /* 0x000fe20000000f00 */
[----:B-1----:R-:W-:Y:S01]  /*17d0*/  IMAD.WIDE.U32 R14, R0, 0x4, R14 ;  /* 0x00000004000e7825 */ /* 0x002fe200078e000e */
[----:B------:R-:W-:Y:S01]  /*17e0*/  BSSY.RECONVERGENT B3, `(.L_x_30) ;  /* 0x00000dc000037945 */ /* 0x000fe20003800200 */
[----:B--2---:R1:W-:Y:S01]  /*17f0*/  STG.E desc[UR4][R10.64+0x50], R4 ;  /* 0x000050040a007986 */ /* 0x0043e2000c101904 */
[----:B---3--:R-:W-:-:S03]  /*1800*/  ISETP.NE.AND P1, PT, R4, R5, PT ;  /* 0x000000050400720c */ /* 0x008fc60003f25270 */
[----:B------:R1:W-:Y:S01]  /*1810*/  STG.E desc[UR4][R10.64+0x4], R5 ;  /* 0x000004050a007986 */ /* 0x0003e2000c101904 */
[----:B----4-:R-:W-:-:S03]  /*1820*/  ISETP.NE.AND P0, PT, R4, R7, PT ;  /* 0x000000070400720c */ /* 0x010fc60003f05270 */
[----:B------:R1:W-:Y:S01]  /*1830*/  STG.E desc[UR4][R10.64], R7 ;  /* 0x000000070a007986 */ /* 0x0003e2000c101904 */
[----:B0-----:R-:W-:Y:S02]  /*1840*/  SEL R16, RZ, 0x1, P1 ;  /* 0x00000001ff107807 */ /* 0x001fe40000800000 */
[C---:B-----5:R-:W-:Y:S01]  /*1850*/  ISETP.NE.AND P2, PT, R6.reuse, R7, PT ;  /* 0x000000070600720c */ /* 0x060fe20003f45270 */
[----:B------:R1:W-:Y:S01]  /*1860*/  STG.E desc[UR4][R10.64+0x54], R6 ;  /* 0x000054060a007986 */ /* 0x0003e2000c101904 */
[----:B------:R-:W-:Y:S01]  /*1870*/  ISETP.NE.AND P3, PT, R6, R5, PT ;  /* 0x000000050600720c */ /* 0x000fe20003f65270 */
[----:B------:R-:W-:-:S04]  /*1880*/  @P1 IMAD.MOV R18, RZ, RZ, 0x1 ;  /* 0x00000001ff121424 */ /* 0x000fc800078e02ff */
[----:B------:R-:W-:-:S04]  /*1890*/  @P0 IMAD.MOV R18, RZ, RZ, R16 ;  /* 0x000000ffff120224 */ /* 0x000fc800078e0210 */
[C---:B------:R-:W-:Y:S02]  /*18a0*/  VIADD R16, R18.reuse, 0x1 ;  /* 0x0000000112107836 */ /* 0x040fe40000000000 */
[----:B------:R-:W-:-:S05]  /*18b0*/  @P2 IADD3 R16, PT, PT, R18, RZ, RZ ;  /* 0x000000ff12102210 */ /* 0x000fca0007ffe0ff */
[----:B------:R-:W-:Y:S02]  /*18c0*/  VIADD R17, R16, 0x1 ;  /* 0x0000000110117836 */ /* 0x000fe40000000000 */
[----:B------:R-:W-:-:S05]  /*18d0*/  @P3 IMAD.MOV R17, RZ, RZ, R16 ;  /* 0x000000ffff113224 */ /* 0x000fca00078e0210 */
[----:B------:R1:W-:Y:S01]  /*18e0*/  STG.E desc[UR4][R14.64], R17 ;  /* 0x000000110e007986 */ /* 0x0003e2000c101904 */
[----:B------:R-:W-:-:S13]  /*18f0*/  ISETP.NE.AND P4, PT, R17, 0x1, PT ;  /* 0x000000011100780c */ /* 0x000fda0003f85270 */
[----:B-1----:R-:W-:Y:S05]  /*1900*/  @!P4 BRA `(.L_x_31) ;  /* 0x0000000000b8c947 */ /* 0x002fea0003800000 */
[----:B------:R-:W-:Y:S01]  /*1910*/  ISETP.NE.AND P0, PT, R17, RZ, PT ;  /* 0x000000ff1100720c */ /* 0x000fe20003f05270 */
[----:B------:R-:W-:-:S12]  /*1920*/  BSSY.RECONVERGENT B2, `(.L_x_32) ;  /* 0x000002b000027945 */ /* 0x000fd80003800200 */
[----:B------:R-:W-:Y:S05]  /*1930*/  @P0 BRA `(.L_x_33) ;  /* 0x0000000000a40947 */ /* 0x000fea0003800000 */
[----:B------:R-:W-:Y:S01]  /*1940*/  BSSY.RECONVERGENT B4, `(.L_x_34) ;  /* 0x0000014000047945 */ /* 0x000fe20003800200 */
[----:B------:R-:W-:Y:S01]  /*1950*/  IADD3 R0, PT, PT, R3, 0x1, RZ ;  /* 0x0000000103007810 */ /* 0x000fe20007ffe0ff */
[----:B------:R-:W-:-:S07]  /*1960*/  IMAD.MOV.U32 R14, RZ, RZ, RZ ;  /* 0x000000ffff0e7224 */ /* 0x000fce00078e00ff */
.L_x_37:
[----:B------:R-:W-:Y:S01]  /*1970*/  ISETP.NE.AND P0, PT, R14, R3, PT ;  /* 0x000000030e00720c */ /* 0x000fe20003f05270 */
[----:B------:R-:W-:Y:S01]  /*1980*/  BSSY.RECONVERGENT B5, `(.L_x_35) ;  /* 0x000000c000057945 */ /* 0x000fe20003800200 */
[----:B------:R-:W-:-:S11]  /*1990*/  IMAD.MOV.U32 R15, RZ, RZ, R0 ;  /* 0x000000ffff0f7224 */ /* 0x000fd600078e0000 */
[----:B0-----:R-:W-:Y:S05]  /*19a0*/  @!P0 BRA `(.L_x_36) ;  /* 0x0000000000248947 */ /* 0x001fea0003800000 */
[----:B------:R-:W-:-:S05]  /*19b0*/  IMAD.WIDE R10, R14, 0x4, R12 ;  /* 0x000000040e0a7825 */ /* 0x000fca00078e020c */
[----:B------:R-:W2:Y:S02]  /*19c0*/  LDG.E R16, desc[UR4][R10.64] ;  /* 0x000000040a107981 */ /* 0x000ea4000c1e1900 */
[----:B--2---:R-:W-:-:S04]  /*19d0*/  ISETP.NE.AND P0, PT, R16, R7, PT ;  /* 0x000000071000720c */ /* 0x004fc80003f05270 */
[----:B------:R-:W-:-:S04]  /*19e0*/  SEL R15, R4, R16, !P0 ;  /* 0x00000010040f7207 */ /* 0x000fc80004000000 */
[----:B------:R-:W-:-:S04]  /*19f0*/  ISETP.NE.AND P1, PT, R15, R5, PT ;  /* 0x000000050f00720c */ /* 0x000fc80003f25270 */
[----:B------:R-:W-:Y:S02]  /*1a00*/  ISETP.EQ.OR P0, PT, R16, R7, !P1 ;  /* 0x000000071000720c */ /* 0x000fe40004f02670 */
[----:B------:R-:W-:Y:S02]  /*1a10*/  SEL R17, R6, R15, !P1 ;  /* 0x0000000f06117207 */ /* 0x000fe40004800000 */
[----:B------:R-:W-:-:S09]  /*1a20*/  MOV R15, R14 ;  /* 0x0000000e000f7202 */ /* 0x000fd20000000f00 */
[----:B------:R0:W-:Y:S02]  /*1a30*/  @P0 STG.E desc[UR4][R10.64], R17 ;  /* 0x000000110a000986 */ /* 0x0001e4000c101904 */
.L_x_36:
[----:B------:R-:W-:Y:S05]  /*1a40*/  BSYNC.RECONVERGENT B5 ;  /* 0x0000000000057941 */ /* 0x000fea0003800200 */
.L_x_35:
[C---:B------:R-:W-:Y:S01]  /*1a50*/  ISETP.GE.AND P0, PT, R15.reuse, 0x13, PT ;  /* 0x000000130f00780c */ /* 0x040fe20003f06270 */
[----:B------:R-:W-:-:S12]  /*1a60*/  VIADD R14, R15, 0x1 ;  /* 0x000000010f0e7836 */ /* 0x000fd80000000000 */
[----:B------:R-:W-:Y:S05]  /*1a70*/  @!P0 BRA `(.L_x_37) ;  /* 0xfffffffc00bc8947 */ /* 0x000fea000383ffff */
[----:B------:R-:W-:Y:S05]  /*1a80*/  BSYNC.RECONVERGENT B4 ;  /* 0x0000000000047941 */ /* 0x000fea0003800200 */
.L_x_34:
[----:B0-----:R-:W0:Y:S01]  /*1a90*/  LDC.64 R10, c[0x0][0x398] ;  /* 0x0000e600ff0a7b82 */ /* 0x001e220000000a00 */
[----:B------:R-:W-:-:S07]  /*1aa0*/  IMAD.MOV.U32 R14, RZ, RZ, RZ ;  /* 0x000000ffff0e7224 */ /* 0x000fce00078e00ff */
.L_x_40:
[----:B------:R-:W-:Y:S01]  /*1ab0*/  ISETP.NE.AND P0, PT, R14, R3, PT ;  /* 0x000000030e00720c */ /* 0x000fe20003f05270 */
[----:B------:R-:W-:Y:S01]  /*1ac0*/  BSSY.RECONVERGENT B4, `(.L_x_38) ;  /* 0x000000d000047945 */ /* 0x000fe20003800200 */
[----:B------:R-:W-:-:S11]  /*1ad0*/  MOV R15, R0 ;  /* 0x00000000000f7202 */ /* 0x000fd60000000f00 */
[----:B-1----:R-:W-:Y:S05]  /*1ae0*/  @!P0 BRA `(.L_x_39) ;  /* 0x0000000000288947 */ /* 0x002fea0003800000 */
[----:B------:R-:W-:-:S04]  /*1af0*/  IMAD.IADD R13, R2, 0x1, R14 ;  /* 0x00000001020d7824 */ /* 0x000fc800078e020e */
[----:B0-----:R-:W-:-:S05]  /*1b00*/  IMAD.WIDE R12, R13, 0x4, R10 ;  /* 0x000000040d0c7825 */ /* 0x001fca00078e020a */
[----:B------:R-:W2:Y:S02]  /*1b10*/  LDG.E R15, desc[UR4][R12.64] ;  /* 0x000000040c0f7981 */ /* 0x000ea4000c1e1900 */
[----:B--2---:R-:W-:-:S04]  /*1b20*/  ISETP.NE.AND P0, PT, R15, R4, PT ;  /* 0x000000040f00720c */ /* 0x004fc80003f05270 */
[----:B------:R-:W-:-:S04]  /*1b30*/  SEL R16, R7, R15, !P0 ;  /* 0x0000000f07107207 */ /* 0x000fc80004000000 */
[----:B------:R-:W-:-:S04]  /*1b40*/  ISETP.NE.AND P1, PT, R16, R6, PT ;  /* 0x000000061000720c */ /* 0x000fc80003f25270 */
[----:B------:R-:W-:Y:S01]  /*1b50*/  ISETP.EQ.OR P0, PT, R15, R4, !P1 ;  /* 0x000000040f00720c */ /* 0x000fe20004f02670 */
[----:B------:R-:W-:Y:S01]  /*1b60*/  IMAD.MOV.U32 R15, RZ, RZ, R14 ;  /* 0x000000ffff0f7224 */ /* 0x000fe200078e000e */
[----:B------:R-:W-:-:S11]  /*1b70*/  SEL R17, R5, R16, !P1 ;  /* 0x0000001005117207 */ /* 0x000fd60004800000 */
[----:B------:R1:W-:Y:S02]  /*1b80*/  @P0 STG.E desc[UR4][R12.64], R17 ;  /* 0x000000110c000986 */ /* 0x0003e4000c101904 */
.L_x_39:
[----:B------:R-:W-:Y:S05]  /*1b90*/  BSYNC.RECONVERGENT B4 ;  /* 0x0000000000047941 */ /* 0x000fea0003800200 */
.L_x_38:
[C---:B------:R-:W-:Y:S02]  /*1ba0*/  ISETP.GE.AND P0, PT, R15.reuse, 0x13, PT ;  /* 0x000000130f00780c */ /* 0x040fe40003f06270 */
[----:B------:R-:W-:-:S11]  /*1bb0*/  IADD3 R14, PT, PT, R15, 0x1, RZ ;  /* 0x000000010f0e7810 */ /* 0x000fd60007ffe0ff */
[----:B------:R-:W-:Y:S05]  /*1bc0*/  @!P0 BRA `(.L_x_40) ;  /* 0xfffffffc00b88947 */ /* 0x000fea000383ffff */
.L_x_33:
[----:B------:R-:W-:Y:S05]  /*1bd0*/  BSYNC.RECONVERGENT B2 ;  /* 0x0000000000027941 */ /* 0x000fea0003800200 */
.L_x_32:
[----:B------:R-:W-:Y:S05]  /*1be0*/  BRA `(.L_x_41) ;  /* 0x00000008006c7947 */ /* 0x000fea0003800000 */
.L_x_31:
[C---:B------:R-:W-:Y:S01]  /*1bf0*/  SEL R11, R4.reuse, 0x63, !P1 ;  /* 0x00000063040b7807 */ /* 0x040fe20004800000 */
[----:B------:R-:W-:Y:S01]  /*1c00*/  BSSY.RECONVERGENT B2, `(.L_x_42) ;  /* 0x0000016000027945 */ /* 0x000fe20003800200 */
[----:B------:R-:W-:Y:S02]  /*1c10*/  VIADD R0, R3, 0x1 ;  /* 0x0000000103007836 */ /* 0x000fe40000000000 */
[----:B------:R-:W-:-:S04]  /*1c20*/  SEL R11, R4, R11, !P0 ;  /* 0x0000000b040b7207 */ /* 0x000fc80004000000 */
[----:B------:R-:W-:-:S04]  /*1c30*/  SEL R11, R6, R11, !P3 ;  /* 0x0000000b060b7207 */ /* 0x000fc80005800000 */
[----:B------:R-:W-:-:S04]  /*1c40*/  SEL R14, R6, R11, !P2 ;  /* 0x0000000b060e7207 */ /* 0x000fc80005000000 */
[----:B------:R-:W-:-:S04]  /*1c50*/  ISETP.NE.AND P0, PT, R7, R14, PT ;  /* 0x0000000e0700720c */ /* 0x000fc80003f05270 */
[----:B------:R-:W-:-:S13]  /*1c60*/  ISETP.EQ.OR P0, PT, R4, R14, !P0 ;  /* 0x0000000e0400720c */ /* 0x000fda0004702670 */
[----:B------:R-:W-:Y:S05]  /*1c70*/  @P0 BRA `(.L_x_43) ;  /* 0x0000000000380947 */ /* 0x000fea0003800000 */
[----:B------:R-:W-:-:S07]  /*1c80*/  IMAD.MOV.U32 R15, RZ, RZ, RZ ;  /* 0x000000ffff0f7224 */ /* 0x000fce00078e00ff */
.L_x_46:
[----:B------:R-:W-:Y:S01]  /*1c90*/  ISETP.NE.AND P1, PT, R15, R3, PT ;  /* 0x000000030f00720c */ /* 0x000fe20003f25270 */
[----:B------:R-:W-:Y:S01]  /*1ca0*/  BSSY.RECONVERGENT B4, `(.L_x_44) ;  /* 0x0000008000047945 */ /* 0x000fe20003800200 */
[----:B------:R-:W-:-:S11]  /*1cb0*/  MOV R16, R0 ;  /* 0x0000000000107202 */ /* 0x000fd60000000f00 */
[----:B0-----:R-:W-:Y:S05]  /*1cc0*/  @!P1 BRA `(.L_x_45) ;  /* 0x0000000000149947 */ /* 0x001fea0003800000 */
[----:B------:R-:W-:-:S05]  /*1cd0*/  IMAD.WIDE R10, R15, 0x4, R12 ;  /* 0x000000040f0a7825 */ /* 0x000fca00078e020c */
[----:B------:R-:W2:Y:S02]  /*1ce0*/  LDG.E R16, desc[UR4][R10.64] ;  /* 0x000000040a107981 */ /* 0x000ea4000c1e1900 */
[----:B--2---:R-:W-:Y:S01]  /*1cf0*/  ISETP.NE.AND P1, PT, R16, R7, PT ;  /* 0x000000071000720c */ /* 0x004fe20003f25270 */
[----:B------:R-:W-:-:S12]  /*1d00*/  IMAD.MOV.U32 R16, RZ, RZ, R15 ;  /* 0x000000ffff107224 */ /* 0x000fd800078e000f */
[----:B------:R0:W-:Y:S02]  /*1d10*/  @!P1 STG.E desc[UR4][R10.64], R4 ;  /* 0x000000040a009986 */ /* 0x0001e4000c101904 */
.L_x_45:
[----:B------:R-:W-:Y:S05]  /*1d20*/  BSYNC.RECONVERGENT B4 ;  /* 0x0000000000047941 */ /* 0x000fea0003800200 */
.L_x_44:
[C---:B------:R-:W-:Y:S01]  /*1d30*/  ISETP.GE.AND P1, PT, R16.reuse, 0x13, PT ;  /* 0x000000131000780c */ /* 0x040fe20003f26270 */
[----:B------:R-:W-:-:S12]  /*1d40*/  VIADD R15, R16, 0x1 ;  /* 0x00000001100f7836 */ /* 0x000fd80000000000 */
[----:B------:R-:W-:Y:S05]  /*1d50*/  @!P1 BRA `(.L_x_46) ;  /* 0xfffffffc00cc9947 */ /* 0x000fea000383ffff */
.L_x_43:
[----:B------:R-:W-:Y:S05]  /*1d60*/  BSYNC.RECONVERGENT B2 ;  /* 0x0000000000027941 */ /* 0x000fea0003800200 */
.L_x_42:
[-C--:B------:R-:W-:Y:S01]  /*1d70*/  ISETP.NE.AND P1, PT, R5, R14.reuse, PT ;  /* 0x0000000e0500720c */ /* 0x080fe20003f25270 */
[----:B------:R-:W-:Y:S03]  /*1d80*/  BSSY.RECONVERGENT B2, `(.L_x_47) ;  /* 0x0000011000027945 */ /* 0x000fe60003800200 */
[----:B------:R-:W-:-:S13]  /*1d90*/  ISETP.EQ.OR P1, PT, R4, R14, !P1 ;  /* 0x0000000e0400720c */ /* 0x000fda0004f22670 */
[----:B------:R-:W-:Y:S05]  /*1da0*/  @P1 BRA `(.L_x_48) ;  /* 0x0000000000381947 */ /* 0x000fea0003800000 */
[----:B------:R-:W-:-:S07]  /*1db0*/  HFMA2 R15, -RZ, RZ, 0, 0 ;  /* 0x00000000ff0f7431 */ /* 0x000fce00000001ff */
.L_x_51:
[----:B------:R-:W-:Y:S01]  /*1dc0*/  ISETP.NE.AND P2, PT, R15, R3, PT ;  /* 0x000000030f00720c */ /* 0x000fe20003f45270 */
[----:B------:R-:W-:Y:S01]  /*1dd0*/  BSSY.RECONVERGENT B4, `(.L_x_49) ;  /* 0x0000008000047945 */ /* 0x000fe20003800200 */
[----:B------:R-:W-:-:S11]  /*1de0*/  IMAD.MOV.U32 R16, RZ, RZ, R0 ;  /* 0x000000ffff107224 */ /* 0x000fd600078e0000 */
[----:B-1----:R-:W-:Y:S05]  /*1df0*/  @!P2 BRA `(.L_x_50) ;  /* 0x000000000014a947 */ /* 0x002fea0003800000 */
[----:B0-----:R-:W-:-:S05]  /*1e00*/  IMAD.WIDE R10, R15, 0x4, R12 ;  /* 0x000000040f0a7825 */ /* 0x001fca00078e020c */
[----:B------:R-:W2:Y:S02]  /*1e10*/  LDG.E R16, desc[UR4][R10.64] ;  /* 0x000000040a107981 */ /* 0x000ea4000c1e1900 */
[----:B--2---:R-:W-:Y:S01]  /*1e20*/  ISETP.NE.AND P2, PT, R16, R5, PT ;  /* 0x000000051000720c */ /* 0x004fe20003f45270 */
[----:B------:R-:W-:-:S12]  /*1e30*/  IMAD.MOV.U32 R16, RZ, RZ, R15 ;  /* 0x000000ffff107224 */ /* 0x000fd800078e000f */
[----:B------:R1:W-:Y:S02]  /*1e40*/  @!P2 STG.E desc[UR4][R10.64], R4 ;  /* 0x000000040a00a986 */ /* 0x0003e4000c101904 */
.L_x_50:
[----:B------:R-:W-:Y:S05]  /*1e50*/  BSYNC.RECONVERGENT B4 ;  /* 0x0000000000047941 */ /* 0x000fea0003800200 */
.L_x_49:
[C---:B------:R-:W-:Y:S02]  /*1e60*/  ISETP.GE.AND P2, PT, R16.reuse, 0x13, PT ;  /* 0x000000131000780c */ /* 0x040fe40003f46270 */
[----:B------:R-:W-:-:S11]  /*1e70*/  IADD3 R15, PT, PT, R16, 0x1, RZ ;  /* 0x00000001100f7810 */ /* 0x000fd60007ffe0ff */
[----:B------:R-:W-:Y:S05]  /*1e80*/  @!P2 BRA `(.L_x_51) ;  /* 0xfffffffc00cca947 */ /* 0x000fea000383ffff */
.L_x_48:
[----:B------:R-:W-:Y:S05]  /*1e90*/  BSYNC.RECONVERGENT B2 ;  /* 0x0000000000027941 */ /* 0x000fea0003800200 */
.L_x_47:
[-C--:B------:R-:W-:Y:S01]  /*1ea0*/  ISETP.NE.AND P2, PT, R7, R14.reuse, PT ;  /* 0x0000000e0700720c */ /* 0x080fe20003f45270 */
[----:B------:R-:W-:Y:S03]  /*1eb0*/  BSSY.RECONVERGENT B2, `(.L_x_52) ;  /* 0x0000011000027945 */ /* 0x000fe60003800200 */
[----:B------:R-:W-:-:S13]  /*1ec0*/  ISETP.EQ.OR P2, PT, R6, R14, !P2 ;  /* 0x0000000e0600720c */ /* 0x000fda0005742670 */
[----:B------:R-:W-:Y:S05]  /*1ed0*/  @P2 BRA `(.L_x_53) ;  /* 0x0000000000382947 */ /* 0x000fea0003800000 */
[----:B------:R-:W-:-:S07]  /*1ee0*/  IMAD.MOV.U32 R15, RZ, RZ, RZ ;  /* 0x000000ffff0f7224 */ /* 0x000fce00078e00ff */
.L_x_56:
[----:B------:R-:W-:Y:S01]  /*1ef0*/  ISETP.NE.AND P3, PT, R15, R3, PT ;  /* 0x000000030f00720c */ /* 0x000fe20003f65270 */
[----:B------:R-:W-:Y:S01]  /*1f00*/  BSSY.RECONVERGENT B4, `(.L_x_54) ;  /* 0x0000008000047945 */ /* 0x000fe20003800200 */
[----:B------:R-:W-:-:S11]  /*1f10*/  IMAD.MOV.U32 R16, RZ, RZ, R0 ;  /* 0x000000ffff107224 */ /* 0x000fd600078e0000 */
[----:B--2---:R-:W-:Y:S05]  /*1f20*/  @!P3 BRA `(.L_x_55) ;  /* 0x000000000014b947 */ /* 0x004fea0003800000 */
[----:B01----:R-:W-:-:S05]  /*1f30*/  IMAD.WIDE R10, R15, 0x4, R12 ;  /* 0x000000040f0a7825 */ /* 0x003fca00078e020c */
[----:B------:R-:W2:Y:S02]  /*1f40*/  LDG.E R16, desc[UR4][R10.64] ;  /* 0x000000040a107981 */ /* 0x000ea4000c1e1900 */
[----:B--2---:R-:W-:Y:S02]  /*1f50*/  ISETP.NE.AND P3, PT, R16, R7, PT ;  /* 0x000000071000720c */ /* 0x004fe40003f65270 */
[----:B------:R-:W-:-:S11]  /*1f60*/  MOV R16, R15 ;  /* 0x0000000f00107202 */ /* 0x000fd60000000f00 */
[----:B------:R2:W-:Y:S02]  /*1f70*/  @!P3 STG.E desc[UR4][R10.64], R6 ;  /* 0x000000060a00b986 */ /* 0x0005e4000c101904 */
.L_x_55:
[----:B------:R-:W-:Y:S05]  /*1f80*/  BSYNC.RECONVERGENT B4 ;  /* 0x0000000000047941 */ /* 0x000fea0003800200 */
.L_x_54:
[C---:B------:R-:W-:Y:S01]  /*1f90*/  ISETP.GE.AND P3, PT, R16.reuse, 0x13, PT ;  /* 0x000000131000780c */ /* 0x040fe20003f66270 */
[----:B------:R-:W-:-:S12]  /*1fa0*/  VIADD R15, R16, 0x1 ;  /* 0x00000001100f7836 */ /* 0x000fd80000000000 */
[----:B------:R-:W-:Y:S05]  /*1fb0*/  @!P3 BRA `(.L_x_56) ;  /* 0xfffffffc00ccb947 */ /* 0x000fea000383ffff */
.L_x_53:
[----:B------:R-:W-:Y:S05]  /*1fc0*/  BSYNC.RECONVERGENT B2 ;  /* 0x0000000000027941 */ /* 0x000fea0003800200 */
.L_x_52:
[-C--:B------:R-:W-:Y:S01]  /*1fd0*/  ISETP.NE.AND P3, PT, R5, R14.reuse, PT ;  /* 0x0000000e0500720c */ /* 0x080fe20003f65270 */
[----:B------:R-:W-:Y:S03]  /*1fe0*/  BSSY.RECONVERGENT B2, `(.L_x_57) ;  /* 0x0000011000027945 */ /* 0x000fe60003800200 */
[----:B------:R-:W-:-:S13]  /*1ff0*/  ISETP.EQ.OR P3, PT, R6, R14, !P3 ;  /* 0x0000000e0600720c */ /* 0x000fda0005f62670 */
[----:B------:R-:W-:Y:S05]  /*2000*/  @P3 BRA `(.L_x_58) ;  /* 0x0000000000383947 */ /* 0x000fea0003800000 */
[----:B------:R-:W-:-:S07]  /*2010*/  IMAD.MOV.U32 R14, RZ, RZ, RZ ;  /* 0x000000ffff0e7224 */ /* 0x000fce00078e00ff */
.L_x_61:
[----:B------:R-:W-:Y:S01]  /*2020*/  ISETP.NE.AND P4, PT, R14, R3, PT ;  /* 0x000000030e00720c */ /* 0x000fe20003f85270 */
[----:B------:R-:W-:Y:S01]  /*2030*/  BSSY.RECONVERGENT B4, `(.L_x_59) ;  /* 0x0000008000047945 */ /* 0x000fe20003800200 */
[----:B------:R-:W-:-:S11]  /*2040*/  MOV R15, R0 ;  /* 0x00000000000f7202 */ /* 0x000fd60000000f00 */
[----:B---3--:R-:W-:Y:S05]  /*2050*/  @!P4 BRA `(.L_x_60) ;  /* 0x000000000014c947 */ /* 0x008fea0003800000 */
[----:B012---:R-:W-:-:S05]  /*2060*/  IMAD.WIDE R10, R14, 0x4, R12 ;  /* 0x000000040e0a7825 */ /* 0x007fca00078e020c */
[----:B------:R-:W2:Y:S01]  /*2070*/  LDG.E R16, desc[UR4][R10.64] ;  /* 0x000000040a107981 */ /* 0x000ea2000c1e1900 */
[----:B------:R-:W-:Y:S01]  /*2080*/  IMAD.MOV.U32 R15, RZ, RZ, R14 ;  /* 0x000000ffff0f7224 */ /* 0x000fe200078e000e */
[----:B--2---:R-:W-:-:S13]  /*2090*/  ISETP.NE.AND P4, PT, R16, R5, PT ;  /* 0x000000051000720c */ /* 0x004fda0003f85270 */
[----:B------:R3:W-:Y:S02]  /*20a0*/  @!P4 STG.E desc[UR4][R10.64], R6 ;  /* 0x000000060a00c986 */ /* 0x0007e4000c101904 */
.L_x_60:
[----:B------:R-:W-:Y:S05]  /*20b0*/  BSYNC.RECONVERGENT B4 ;  /* 0x0000000000047941 */ /* 0x000fea0003800200 */
.L_x_59:
[C---:B------:R-:W-:Y:S01]  /*20c0*/  ISETP.GE.AND P4, PT, R15.reuse, 0x13, PT ;  /* 0x000000130f00780c */ /* 0x040fe20003f86270 */
[----:B------:R-:W-:-:S12]  /*20d0*/  VIADD R14, R15, 0x1 ;  /* 0x000000010f0e7836 */ /* 0x000fd80000000000 */
[----:B------:R-:W-:Y:S05]  /*20e0*/  @!P4 BRA `(.L_x_61) ;  /* 0xfffffffc00ccc947 */ /* 0x000fea000383ffff */
.L_x_58:
[----:B------:R-:W-:Y:S05]  /*20f0*/  BSYNC.RECONVERGENT B2 ;  /* 0x0000000000027941 */ /* 0x000fea0003800200 */
.L_x_57:
[----:B------:R-:W-:Y:S04]  /*2100*/  BSSY.RECONVERGENT B2, `(.L_x_62) ;  /* 0x0000012000027945 */ /* 0x000fe80003800200 */
[----:B------:R-:W-:Y:S05]  /*2110*/  @P0 BRA `(.L_x_63) ;  /* 0x0000000000400947 */ /* 0x000fea0003800000 */
[----:B------:R-:W4:Y:S01]  /*2120*/  LDC.64 R12, c[0x0][0x398] ;  /* 0x0000e600ff0c7b82 */ /* 0x000f220000000a00 */
[----:B------:R-:W-:-:S07]  /*2130*/  HFMA2 R14, -RZ, RZ, 0, 0 ;  /* 0x00000000ff0e7431 */ /* 0x000fce00000001ff */
.L_x_66:
[----:B------:R-:W-:Y:S01]  /*2140*/  ISETP.NE.AND P0, PT, R14, R3, PT ;  /* 0x000000030e00720c */ /* 0x000fe20003f05270 */
[----:B------:R-:W-:Y:S01]  /*2150*/  BSSY.RECONVERGENT B4, `(.L_x_64) ;  /* 0x0000009000047945 */ /* 0x000fe20003800200 */
[----:B------:R-:W-:-:S11]  /*2160*/  IMAD.MOV.U32 R15, RZ, RZ, R0 ;  /* 0x000000ffff0f7224 */ /* 0x000fd600078e0000 */
[----:B0-----:R-:W-:Y:S05]  /*2170*/  @!P0 BRA `(.L_x_65) ;  /* 0x0000000000188947 */ /* 0x001fea0003800000 */
[----:B0123--:R-:W-:-:S04]  /*2180*/  IMAD.IADD R11, R2, 0x1, R14 ;  /* 0x00000001020b7824 */ /* 0x00ffc800078e020e */
[----:B----4-:R-:W-:-:S05]  /*2190*/  IMAD.WIDE R10, R11, 0x4, R12 ;  /* 0x000000040b0a7825 */ /* 0x010fca00078e020c */
[----:B------:R-:W2:Y:S02]  /*21a0*/  LDG.E R15, desc[UR4][R10.64] ;  /* 0x000000040a0f7981 */ /* 0x000ea4000c1e1900 */
[----:B--2---:R-:W-:Y:S02]  /*21b0*/  ISETP.NE.AND P0, PT, R15, R4, PT ;  /* 0x000000040f00720c */ /* 0x004fe40003f05270 */
[----:B------:R-:W-:-:S11]  /*21c0*/  MOV R15, R14 ;  /* 0x0000000e000f7202 */ /* 0x000fd60000000f00 */
[----:B------:R0:W-:Y:S02]  /*21d0*/  @!P0 STG.E desc[UR4][R10.64], R7 ;  /* 0x000000070a008986 */ /* 0x0001e4000c101904 */
.L_x_65:
[----:B------:R-:W-:Y:S05]  /*21e0*/  BSYNC.RECONVERGENT B4 ;  /* 0x0000000000047941 */ /* 0x000fea0003800200 */
.L_x_64:
[C---:B------:R-:W-:Y:S01]  /*21f0*/  ISETP.GE.AND P0, PT, R15.reuse, 0x13, PT ;  /* 0x000000130f00780c */ /* 0x040fe20003f06270 */
[----:B------:R-:W-:-:S12]  /*2200*/  VIADD R14, R15, 0x1 ;  /* 0x000000010f0e7836 */ /* 0x000fd80000000000 */
[----:B------:R-:W-:Y:S05]  /*2210*/  @!P0 BRA `(.L_x_66) ;  /* 0xfffffffc00c88947 */ /* 0x000fea000383ffff */
.L_x_63:
[----:B------:R-:W-:Y:S05]  /*2220*/  BSYNC.RECONVERGENT B2 ;  /* 0x0000000000027941 */ /* 0x000fea0003800200 */
.L_x_62:
[----:B------:R-:W-:Y:S04]  /*2230*/  BSSY.RECONVERGENT B2, `(.L_x_67) ;  /* 0x0000012000027945 */ /* 0x000fe80003800200 */
[----:B------:R-:W-:Y:S05]  /*2240*/  @P1 BRA `(.L_x_68) ;  /* 0x0000000000401947 */ /* 0x000fea0003800000 */
[----:B----4-:R-:W4:Y:S01]  /*2250*/  LDC.64 R12, c[0x0][0x398] ;  /* 0x0000e600ff0c7b82 */ /* 0x010f220000000a00 */
[----:B------:R-:W-:-:S07]  /*2260*/  IMAD.MOV.U32 R14, RZ, RZ, RZ ;  /* 0x000000ffff0e7224 */ /* 0x000fce00078e00ff */
.L_x_71:
[----:B------:R-:W-:Y:S01]  /*2270*/  ISETP.NE.AND P0, PT, R14, R3, PT ;  /* 0x000000030e00720c */ /* 0x000fe20003f05270 */
[----:B------:R-:W-:Y:S01]  /*2280*/  BSSY.RECONVERGENT B4, `(.L_x_69) ;  /* 0x0000009000047945 */ /* 0x000fe20003800200 */
[----:B------:R-:W-:-:S11]  /*2290*/  MOV R15, R0 ;  /* 0x00000000000f7202 */ /* 0x000fd60000000f00 */
[----:B0-----:R-:W-:Y:S05]  /*22a0*/  @!P0 BRA `(.L_x_70) ;  /* 0x0000000000188947 */ /* 0x001fea0003800000 */
[----:B0123--:R-:W-:-:S04]  /*22b0*/  IMAD.IADD R11, R2, 0x1, R14 ;  /* 0x00000001020b7824 */ /* 0x00ffc800078e020e */
[----:B----4-:R-:W-:-:S05]  /*22c0*/  IMAD.WIDE R10, R11, 0x4, R12 ;  /* 0x000000040b0a7825 */ /* 0x010fca00078e020c */
[----:B------:R-:W2:Y:S02]  /*22d0*/  LDG.E R15, desc[UR4][R10.64] ;  /* 0x000000040a0f7981 */ /* 0x000ea4000c1e1900 */
[----:B--2---:R-:W-:Y:S01]  /*22e0*/  ISETP.NE.AND P0, PT, R15, R4, PT ;  /* 0x000000040f00720c */ /* 0x004fe20003f05270 */
[----:B------:R-:W-:-:S12]  /*22f0*/  IMAD.MOV.U32 R15, RZ, RZ, R14 ;  /* 0x000000ffff0f7224 */ /* 0x000fd800078e000e */
[----:B------:R0:W-:Y:S02]  /*2300*/  @!P0 STG.E desc[UR4][R10.64], R5 ;  /* 0x000000050a008986 */ /* 0x0001e4000c101904 */
.L_x_70:
[----:B------:R-:W-:Y:S05]  /*2310*/  BSYNC.RECONVERGENT B4 ;  /* 0x0000000000047941 */ /* 0x000fea0003800200 */
.L_x_69:
[C---:B------:R-:W-:Y:S02]  /*2320*/  ISETP.GE.AND P0, PT, R15.reuse, 0x13, PT ;  /* 0x000000130f00780c */ /* 0x040fe40003f06270 */
[----:B------:R-:W-:-:S11]  /*2330*/  IADD3 R14, PT, PT, R15, 0x1, RZ ;  /* 0x000000010f0e7810 */ /* 0x000fd60007ffe0ff */
[----:B------:R-:W-:Y:S05]  /*2340*/  @!P0 BRA `(.L_x_71) ;  /* 0xfffffffc00c88947 */ /* 0x000fea000383ffff */
.L_x_68:
[----:B------:R-:W-:Y:S05]  /*2350*/  BSYNC.RECONVERGENT B2 ;  /* 0x0000000000027941 */ /* 0x000fea0003800200 */
.L_x_67:
[----:B------:R-:W-:Y:S04]  /*2360*/  BSSY.RECONVERGENT B2, `(.L_x_72) ;  /* 0x0000012000027945 */ /* 0x000fe80003800200 */
[----:B------:R-:W-:Y:S05]  /*2370*/  @P2 BRA `(.L_x_73) ;  /* 0x0000000000402947 */ /* 0x000fea0003800000 */
[----:B----4-:R-:W4:Y:S01]  /*2380*/  LDC.64 R12, c[0x0][0x398] ;  /* 0x0000e600ff0c7b82 */ /* 0x010f220000000a00 */
[----:B01----:R-:W-:-:S07]  /*2390*/  IMAD.MOV.U32 R4, RZ, RZ, RZ ;  /* 0x000000ffff047224 */ /* 0x003fce00078e00ff */
.L_x_76:
[----:B------:R-:W-:Y:S01]  /*23a0*/  ISETP.NE.AND P0, PT, R4, R3, PT ;  /* 0x000000030400720c */ /* 0x000fe20003f05270 */
[----:B------:R-:W-:Y:S01]  /*23b0*/  BSSY.RECONVERGENT B4, `(.L_x_74) ;  /* 0x0000009000047945 */ /* 0x000fe20003800200 */
[----:B------:R-:W-:-:S11]  /*23c0*/  IMAD.MOV.U32 R14, RZ, RZ, R0 ;  /* 0x000000ffff0e7224 */ /* 0x000fd600078e0000 */
[----:B0-----:R-:W-:Y:S05]  /*23d0*/  @!P0 BRA `(.L_x_75) ;  /* 0x0000000000188947 */ /* 0x001fea0003800000 */
[----:B--23--:R-:W-:-:S05]  /*23e0*/  IADD3 R11, PT, PT, R2, R4, RZ ;  /* 0x00000004020b7210 */ /* 0x00cfca0007ffe0ff */
[----:B----4-:R-:W-:-:S05]  /*23f0*/  IMAD.WIDE R10, R11, 0x4, R12 ;  /* 0x000000040b0a7825 */ /* 0x010fca00078e020c */
[----:B------:R-:W2:Y:S01]  /*2400*/  LDG.E R15, desc[UR4][R10.64] ;  /* 0x000000040a0f7981 */ /* 0x000ea2000c1e1900 */
[----:B------:R-:W-:Y:S01]  /*2410*/  IMAD.MOV.U32 R14, RZ, RZ, R4 ;  /* 0x000000ffff0e7224 */ /* 0x000fe200078e0004 */
[----:B--2---:R-:W-:-:S13]  /*2420*/  ISETP.NE.AND P0, PT, R15, R6, PT ;  /* 0x000000060f00720c */ /* 0x004fda0003f05270 */
[----:B------:R0:W-:Y:S02]  /*2430*/  @!P0 STG.E desc[UR4][R10.64], R7 ;  /* 0x000000070a008986 */ /* 0x0001e4000c101904 */
.L_x_75:
[----:B------:R-:W-:Y:S05]  /*2440*/  BSYNC.RECONVERGENT B4 ;  /* 0x0000000000047941 */ /* 0x000fea0003800200 */
.L_x_74:
[C---:B------:R-:W-:Y:S01]  /*2450*/  ISETP.GE.AND P0, PT, R14.reuse, 0x13, PT ;  /* 0x000000130e00780c */ /* 0x040fe20003f06270 */
[----:B------:R-:W-:-:S12]  /*2460*/  VIADD R4, R14, 0x1 ;  /* 0x000000010e047836 */ /* 0x000fd80000000000 */
[----:B------:R-:W-:Y:S05]  /*2470*/  @!P0 BRA `(.L_x_76) ;  /* 0xfffffffc00c88947 */ /* 0x000fea000383ffff */
.L_x_73:
[----:B------:R-:W-:Y:S05]  /*2480*/  BSYNC.RECONVERGENT B2 ;  /* 0x0000000000027941 */ /* 0x000fea0003800200 */
.L_x_72:
[----:B------:R-:W-:Y:S05]  /*2490*/  @P3 BRA `(.L_x_41) ;  /* 0x0000000000403947 */ /* 0x000fea0003800000 */
[----:B----4-:R-:W4:Y:S01]  /*24a0*/  LDC.64 R12, c[0x0][0x398] ;  /* 0x0000e600ff0c7b82 */ /* 0x010f220000000a00 */
[----:B01----:R-:W-:-:S07]  /*24b0*/  HFMA2 R4, -RZ, RZ, 0, 0 ;  /* 0x00000000ff047431 */ /* 0x003fce00000001ff */
.L_x_79:
[----:B------:R-:W-:Y:S01]  /*24c0*/  ISETP.NE.AND P0, PT, R4, R3, PT ;  /* 0x000000030400720c */ /* 0x000fe20003f05270 */
[----:B------:R-:W-:Y:S01]  /*24d0*/  BSSY.RECONVERGENT B2, `(.L_x_77) ;  /* 0x0000009000027945 */ /* 0x000fe20003800200 */
[----:B------:R-:W-:-:S11]  /*24e0*/  IMAD.MOV.U32 R7, RZ, RZ, R0 ;  /* 0x000000ffff077224 */ /* 0x000fd600078e0000 */
[----:B0-----:R-:W-:Y:S05]  /*24f0*/  @!P0 BRA `(.L_x_78) ;  /* 0x0000000000188947 */ /* 0x001fea0003800000 */
[----:B--23--:R-:W-:-:S04]  /*2500*/  IMAD.IADD R11, R2, 0x1, R4 ;  /* 0x00000001020b7824 */ /* 0x00cfc800078e0204 */
[----:B----4-:R-:W-:-:S05]  /*2510*/  IMAD.WIDE R10, R11, 0x4, R12 ;  /* 0x000000040b0a7825 */ /* 0x010fca00078e020c */
[----:B------:R-:W2:Y:S02]  /*2520*/  LDG.E R7, desc[UR4][R10.64] ;  /* 0x000000040a077981 */ /* 0x000ea4000c1e1900 */
[----:B--2---:R-:W-:Y:S02]  /*2530*/  ISETP.NE.AND P0, PT, R7, R6, PT ;  /* 0x000000060700720c */ /* 0x004fe40003f05270 */
[----:B------:R-:W-:-:S11]  /*2540*/  MOV R7, R4 ;  /* 0x0000000400077202 */ /* 0x000fd60000000f00 */
[----:B------:R0:W-:Y:S02]  /*2550*/  @!P0 STG.E desc[UR4][R10.64], R5 ;  /* 0x000000050a008986 */ /* 0x0001e4000c101904 */
.L_x_78:
[----:B------:R-:W-:Y:S05]  /*2560*/  BSYNC.RECONVERGENT B2 ;  /* 0x0000000000027941 */ /* 0x000fea0003800200 */
.L_x_77:
[C---:B------:R-:W-:Y:S01]  /*2570*/  ISETP.GE.AND P0, PT, R7.reuse, 0x13, PT ;  /* 0x000000130700780c */ /* 0x040fe20003f06270 */
[----:B------:R-:W-:-:S12]  /*2580*/  VIADD R4, R7, 0x1 ;  /* 0x0000000107047836 */ /* 0x000fd80000000000 */
[----:B------:R-:W-:Y:S05]  /*2590*/  @!P0 BRA `(.L_x_79) ;  /* 0xfffffffc00c88947 */ /* 0x000fea000383ffff */
.L_x_41:
[----:B------:R-:W-:Y:S05]  /*25a0*/  BSYNC.RECONVERGENT B3 ;  /* 0x0000000000037941 */ /* 0x000fea0003800200 */
.L_x_30:
[----:B------:R-:W-:-:S05]  /*25b0*/  IMAD.WIDE R8, R3, 0x2, R8 ;  /* 0x0000000203087825 */ /* 0x000fca00078e0208 */
[----:B------:R-:W5:Y:S04]  /*25c0*/  LDG.E.U16 R3, desc[UR4][R8.64] ;  /* 0x0000000408037981 */ /* 0x000f68000c1e1500 */
[----:B0-----:R-:W2:Y:S04]  /*25d0*/  LDG.E.U16 R5, desc[UR4][R8.64+0x2] ;  /* 0x0000020408057981 */ /* 0x001ea8000c1e1500 */
[----:B-----5:R-:W-:Y:S04]  /*25e0*/  STG.E.U16 desc[UR4][R8.64+0x26], R3 ;  /* 0x0000260308007986 */ /* 0x020fe8000c101504 */
[----:B--2---:R-:W-:Y:S01]  /*25f0*/  STG.E.U16 desc[UR4][R8.64+0x28], R5 ;  /* 0x0000280508007986 */ /* 0x004fe2000c101504 */
[----:B------:R-:W-:Y:S05]  /*2600*/  EXIT ;  /* 0x000000000000794d */ /* 0x000fea0003800000 */
.L_x_80:
        /* <DEDUP_REMOVED lines=15> */
.L_x_156:


//--------------------- .text._Z14calProbabilityPfS_S_ --------------------------
	.section	.text._Z14calProbabilityPfS_S_,"ax",@progbits
	.align	128
        .global         _Z14calProbabilityPfS_S_
        .type           _Z14calProbabilityPfS_S_,@function
        .size           _Z14calProbabilityPfS_S_,(.L_x_151 - _Z14calProbabilityPfS_S_)
        .other          _Z14calProbabilityPfS_S_,@"STO_CUDA_ENTRY STV_DEFAULT"
_Z14calProbabilityPfS_S_:
.text._Z14calProbabilityPfS_S_:
        /* <DEDUP_REMOVED lines=9> */
[----:B------:R-:W-:Y:S01]  /*0090*/  BSSY.RECONVERGENT B0, `(.L_x_81) ;  /* 0x000000f000007945 */ /* 0x000fe20003800200 */
[----:B--2---:R-:W0:Y:S08]  /*00a0*/  F2F.F64.F32 R6, R2 ;  /* 0x0000000200067310 */ /* 0x004e300000201800 */
[----:B0-----:R-:W0:Y:S01]  /*00b0*/  MUFU.RCP64H R5, R7 ;  /* 0x0000000700057308 */ /* 0x001e220000001800 */
[----:B------:R-:W-:-:S05]  /*00c0*/  VIADD R4, R7, 0x300402 ;  /* 0x0030040207047836 */ /* 0x000fca0000000000 */
[----:B------:R-:W-:Y:S01]  /*00d0*/  FSETP.GEU.AND P0, PT, |R4|, 5.8789094863358348022e-39, PT ;  /* 0x004004020400780b */ /* 0x000fe20003f0e200 */
[----:B0-----:R-:W-:-:S08]  /*00e0*/  DFMA R8, -R6, R4, 1 ;  /* 0x3ff000000608742b */ /* 0x001fd00000000104 */
[----:B------:R-:W-:-:S08]  /*00f0*/  DFMA R8, R8, R8, R8 ;  /* 0x000000080808722b */ /* 0x000fd00000000008 */
[----:B------:R-:W-:-:S08]  /*0100*/  DFMA R8, R4, R8, R4 ;  /* 0x000000080408722b */ /* 0x000fd00000000004 */
[----:B------:R-:W-:-:S08]  /*0110*/  DFMA R10, -R6, R8, 1 ;  /* 0x3ff00000060a742b */ /* 0x000fd00000000108 */
[----:B------:R-:W-:Y:S01]  /*0120*/  DFMA R4, R8, R10, R8 ;  /* 0x0000000a0804722b */ /* 0x000fe20000000008 */
[----:B------:R-:W-:Y:S10]  /*0130*/  @P0 BRA `(.L_x_82) ;  /* 0x0000000000100947 */ /* 0x000ff40003800000 */
[----:B------:R-:W-:-:S05]  /*0140*/  LOP3.LUT R2, R7, 0x7fffffff, RZ, 0xc0, !PT ;  /* 0x7fffffff07027812 */ /* 0x000fca00078ec0ff */
[----:B------:R-:W-:Y:S01]  /*0150*/  VIADD R8, R2, 0xfff00000 ;  /* 0xfff0000002087836 */ /* 0x000fe20000000000 */
[----:B------:R-:W-:-:S07]  /*0160*/  MOV R2, 0x180 ;  /* 0x0000018000027802 */ /* 0x000fce0000000f00 */
[----:B------:R-:W-:Y:S05]  /*0170*/  CALL.REL.NOINC `($__internal_0_$__cuda_sm20_dblrcp_rn_slowpath_v3) ;  /* 0x0000000000787944 */ /* 0x000fea0003c00000 */
.L_x_82:
[----:B------:R-:W-:Y:S05]  /*0180*/  BSYNC.RECONVERGENT B0 ;  /* 0x0000000000007941 */ /* 0x000fea0003800200 */
.L_x_81:
[----:B------:R-:W0:Y:S01]  /*0190*/  LDC.64 R2, c[0x0][0x388] ;  /* 0x0000e200ff027b82 */ /* 0x000e220000000a00 */
[----:B------:R-:W-:-:S05]  /*01a0*/  IMAD.HI.U32 R6, R0, 0x51eb851f, RZ ;  /* 0x51eb851f00067827 */ /* 0x000fca00078e00ff */
[----:B------:R-:W-:-:S05]  /*01b0*/  SHF.R.U32.HI R7, RZ, 0x4, R6 ;  /* 0x00000004ff077819 */ /* 0x000fca0000011606 */
[----:B0-----:R-:W-:-:S05]  /*01c0*/  IMAD.WIDE.U32 R2, R7, 0x4, R2 ;  /* 0x0000000407027825 */ /* 0x001fca00078e0002 */
[----:B------:R-:W2:Y:S01]  /*01d0*/  LDG.E R6, desc[UR4][R2.64] ;  /* 0x0000000402067981 */ /* 0x000ea2000c1e1900 */
[----:B------:R-:W-:Y:S01]  /*01e0*/  IMAD.MOV.U32 R8, RZ, RZ, 0x1 ;  /* 0x00000001ff087424 */ /* 0x000fe200078e00ff */
[----:B------:R-:W-:Y:S01]  /*01f0*/  FSETP.GEU.AND P1, PT, |R5|, 6.5827683646048100446e-37, PT ;  /* 0x036000000500780b */ /* 0x000fe20003f2e200 */
[----:B------:R-:W-:Y:S01]  /*0200*/  BSSY.RECONVERGENT B0, `(.L_x_83) ;  /* 0x0000010000007945 */ /* 0x000fe20003800200 */
[----:B--2---:R-:W0:Y:S08]  /*0210*/  F2F.F64.F32 R6, R6 ;  /* 0x0000000600067310 */ /* 0x004e300000201800 */
[----:B0-----:R-:W0:Y:S02]  /*0220*/  MUFU.RCP64H R9, R7 ;  /* 0x0000000700097308 */ /* 0x001e240000001800 */
[----:B0-----:R-:W-:-:S08]  /*0230*/  DFMA R10, -R6, R8, 1 ;  /* 0x3ff00000060a742b */ /* 0x001fd00000000108 */
[----:B------:R-:W-:-:S08]  /*0240*/  DFMA R10, R10, R10, R10 ;  /* 0x0000000a0a0a722b */ /* 0x000fd0000000000a */
[----:B------:R-:W-:-:S08]  /*0250*/  DFMA R10, R8, R10, R8 ;  /* 0x0000000a080a722b */ /* 0x000fd00000000008 */
[----:B------:R-:W-:-:S08]  /*0260*/  DFMA R8, -R6, R10, 1 ;  /* 0x3ff000000608742b */ /* 0x000fd0000000010a */
[----:B------:R-:W-:-:S08]  /*0270*/  DFMA R8, R10, R8, R10 ;  /* 0x000000080a08722b */ /* 0x000fd0000000000a */
[----:B------:R-:W-:-:S08]  /*0280*/  DMUL R10, R8, R4 ;  /* 0x00000004080a7228 */ /* 0x000fd00000000000 */
[----:B------:R-:W-:-:S08]  /*0290*/  DFMA R12, -R6, R10, R4 ;  /* 0x0000000a060c722b */ /* 0x000fd00000000104 */
[----:B------:R-:W-:-:S10]  /*02a0*/  DFMA R2, R8, R12, R10 ;  /* 0x0000000c0802722b */ /* 0x000fd4000000000a */
[----:B------:R-:W-:-:S05]  /*02b0*/  FFMA R8, RZ, R7, R3 ;  /* 0x00000007ff087223 */ /* 0x000fca0000000003 */
[----:B------:R-:W-:-:S13]  /*02c0*/  FSETP.GT.AND P0, PT, |R8|, 1.469367938527859385e-39, PT ;  /* 0x001000000800780b */ /* 0x000fda0003f04200 */
[----:B------:R-:W-:Y:S05]  /*02d0*/  @P0 BRA P1, `(.L_x_84) ;  /* 0x0000000000080947 */ /* 0x000fea0000800000 */
[----:B------:R-:W-:-:S07]  /*02e0*/  MOV R10, 0x300 ;  /* 0x00000300000a7802 */ /* 0x000fce0000000f00 */
[----:B------:R-:W-:Y:S05]  /*02f0*/  CALL.REL.NOINC `($__internal_1_$__cuda_sm20_div_rn_f64_full) ;  /* 0x0000000000c47944 */ /* 0x000fea0003c00000 */
.L_x_84:
[----:B------:R-:W-:Y:S05]  /*0300*/  BSYNC.RECONVERGENT B0 ;  /* 0x0000000000007941 */ /* 0x000fea0003800200 */
.L_x_83:
[----:B------:R-:W0:Y:S01]  /*0310*/  LDC.64 R4, c[0x0][0x380] ;  /* 0x0000e000ff047b82 */ /* 0x000e220000000a00 */
[----:B------:R-:W1:Y:S01]  /*0320*/  F2F.F32.F64 R3, R2 ;  /* 0x0000000200037310 */ /* 0x000e620000301000 */
[----:B0-----:R-:W-:-:S05]  /*0330*/  IMAD.WIDE.U32 R4, R0, 0x4, R4 ;  /* 0x0000000400047825 */ /* 0x001fca00078e0004 */
[----:B-1----:R-:W-:Y:S01]  /*0340*/  STG.E desc[UR4][R4.64], R3 ;  /* 0x0000000304007986 */ /* 0x002fe2000c101904 */
[----:B------:R-:W-:Y:S05]  /*0350*/  EXIT ;  /* 0x000000000000794d */ /* 0x000fea0003800000 */
        .weak           $__internal_0_$__cuda_sm20_dblrcp_rn_slowpath_v3
        .type           $__internal_0_$__cuda_sm20_dblrcp_rn_slowpath_v3,@function
        .size           $__internal_0_$__cuda_sm20_dblrcp_rn_slowpath_v3,($__internal_1_$__cuda_sm20_div_rn_f64_full - $__internal_0_$__cuda_sm20_dblrcp_rn_slowpath_v3)
$__internal_0_$__cuda_sm20_dblrcp_rn_slowpath_v3:
[----:B------:R-:W-:Y:S01]  /*0360*/  IMAD.MOV.U32 R4, RZ, RZ, R6 ;  /* 0x000000ffff047224 */ /* 0x000fe200078e0006 */
[----:B------:R-:W-:Y:S01]  /*0370*/  BSSY.RECONVERGENT B1, `(.L_x_85) ;  /* 0x0000025000017945 */ /* 0x000fe20003800200 */
[----:B------:R-:W-:-:S06]  /*0380*/  IMAD.MOV.U32 R5, RZ, RZ, R7 ;  /* 0x000000ffff057224 */ /* 0x000fcc00078e0007 */
[----:B------:R-:W-:-:S14]  /*0390*/  DSETP.GTU.AND P0, PT, |R4|, +INF , PT ;  /* 0x7ff000000400742a */ /* 0x000fdc0003f0c200 */
[----:B------:R-:W-:Y:S05]  /*03a0*/  @P0 BRA `(.L_x_86) ;  /* 0x00000000007c0947 */ /* 0x000fea0003800000 */
[----:B------:R-:W-:-:S05]  /*03b0*/  LOP3.LUT R3, R7, 0x7fffffff, RZ, 0xc0, !PT ;  /* 0x7fffffff07037812 */ /* 0x000fca00078ec0ff */
[----:B------:R-:W-:-:S05]  /*03c0*/  VIADD R6, R3, 0xffffffff ;  /* 0xffffffff03067836 */ /* 0x000fca0000000000 */
[----:B------:R-:W-:-:S13]  /*03d0*/  ISETP.GE.U32.AND P0, PT, R6, 0x7fefffff, PT ;  /* 0x7fefffff0600780c */ /* 0x000fda0003f06070 */
[----:B------:R-:W-:Y:S01]  /*03e0*/  @P0 LOP3.LUT R7, R5, 0x7ff00000, RZ, 0x3c, !PT ;  /* 0x7ff0000005070812 */ /* 0x000fe200078e3cff */
[----:B------:R-:W-:Y:S01]  /*03f0*/  @P0 IMAD.MOV.U32 R6, RZ, RZ, RZ ;  /* 0x000000ffff060224 */ /* 0x000fe200078e00ff */
[----:B------:R-:W-:Y:S06]  /*0400*/  @P0 BRA `(.L_x_87) ;  /* 0x00000000006c0947 */ /* 0x000fec0003800000 */
[----:B------:R-:W-:-:S13]  /*0410*/  ISETP.GE.U32.AND P0, PT, R3, 0x1000001, PT ;  /* 0x010000010300780c */ /* 0x000fda0003f06070 */
[----:B------:R-:W-:Y:S05]  /*0420*/  @!P0 BRA `(.L_x_88) ;  /* 0x0000000000348947 */ /* 0x000fea0003800000 */
[----:B------:R-:W-:Y:S02]  /*0430*/  VIADD R7, R5, 0xc0200000 ;  /* 0xc020000005077836 */ /* 0x000fe40000000000 */
[----:B------:R-:W-:Y:S02]  /*0440*/  IMAD.MOV.U32 R6, RZ, RZ, R4 ;  /* 0x000000ffff067224 */ /* 0x000fe400078e0004 */
[----:B------:R-:W0:Y:S04]  /*0450*/  MUFU.RCP64H R9, R7 ;  /* 0x0000000700097308 */ /* 0x000e280000001800 */
[----:B0-----:R-:W-:-:S08]  /*0460*/  DFMA R10, -R6, R8, 1 ;  /* 0x3ff00000060a742b */ /* 0x001fd00000000108 */
[----:B------:R-:W-:-:S08]  /*0470*/  DFMA R10, R10, R10, R10 ;  /* 0x0000000a0a0a722b */ /* 0x000fd0000000000a */
[----:B------:R-:W-:-:S08]  /*0480*/  DFMA R10, R8, R10, R8 ;  /* 0x0000000a080a722b */ /* 0x000fd00000000008 */
[----:B------:R-:W-:-:S08]  /*0490*/  DFMA R8, -R6, R10, 1 ;  /* 0x3ff000000608742b */ /* 0x000fd0000000010a */
[----:B------:R-:W-:-:S08]  /*04a0*/  DFMA R8, R10, R8, R10 ;  /* 0x000000080a08722b */ /* 0x000fd0000000000a */
[----:B------:R-:W-:-:S08]  /*04b0*/  DMUL R8, R8, 2.2250738585072013831e-308 ;  /* 0x0010000008087828 */ /* 0x000fd00000000000 */
[----:B------:R-:W-:-:S08]  /*04c0*/  DFMA R4, -R4, R8, 1 ;  /* 0x3ff000000404742b */ /* 0x000fd00000000108 */
[----:B------:R-:W-:-:S08]  /*04d0*/  DFMA R4, R4, R4, R4 ;  /* 0x000000040404722b */ /* 0x000fd00000000004 */
[----:B------:R-:W-:Y:S01]  /*04e0*/  DFMA R6, R8, R4, R8 ;  /* 0x000000040806722b */ /* 0x000fe20000000008 */
[----:B------:R-:W-:Y:S10]  /*04f0*/  BRA `(.L_x_87) ;  /* 0x0000000000307947 */ /* 0x000ff40003800000 */
.L_x_88:
[----:B------:R-:W-:Y:S01]  /*0500*/  DMUL R4, R4, 8.11296384146066816958e+31 ;  /* 0x4690000004047828 */ /* 0x000fe20000000000 */
[----:B------:R-:W-:-:S05]  /*0510*/  IMAD.MOV.U32 R6, RZ, RZ, R8 ;  /* 0x000000ffff067224 */ /* 0x000fca00078e0008 */
[----:B------:R-:W0:Y:S02]  /*0520*/  MUFU.RCP64H R7, R5 ;  /* 0x0000000500077308 */ /* 0x000e240000001800 */
[----:B0-----:R-:W-:-:S08]  /*0530*/  DFMA R8, -R4, R6, 1 ;  /* 0x3ff000000408742b */ /* 0x001fd00000000106 */
[----:B------:R-:W-:-:S08]  /*0540*/  DFMA R8, R8, R8, R8 ;  /* 0x000000080808722b */ /* 0x000fd00000000008 */
[----:B------:R-:W-:-:S08]  /*0550*/  DFMA R8, R6, R8, R6 ;  /* 0x000000080608722b */ /* 0x000fd00000000006 */
[----:B------:R-:W-:-:S08]  /*0560*/  DFMA R6, -R4, R8, 1 ;  /* 0x3ff000000406742b */ /* 0x000fd00000000108 */
[----:B------:R-:W-:-:S08]  /*0570*/  DFMA R6, R8, R6, R8 ;  /* 0x000000060806722b */ /* 0x000fd00000000008 */
[----:B------:R-:W-:Y:S01]  /*0580*/  DMUL R6, R6, 8.11296384146066816958e+31 ;  /* 0x4690000006067828 */ /* 0x000fe20000000000 */
[----:B------:R-:W-:Y:S10]  /*0590*/  BRA `(.L_x_87) ;  /* 0x0000000000087947 */ /* 0x000ff40003800000 */
.L_x_86:
[----:B------:R-:W-:Y:S01]  /*05a0*/  LOP3.LUT R7, R5, 0x80000, RZ, 0xfc, !PT ;  /* 0x0008000005077812 */ /* 0x000fe200078efcff */
[----:B------:R-:W-:-:S07]  /*05b0*/  IMAD.MOV.U32 R6, RZ, RZ, R4 ;  /* 0x000000ffff067224 */ /* 0x000fce00078e0004 */
.L_x_87:
[----:B------:R-:W-:Y:S05]  /*05c0*/  BSYNC.RECONVERGENT B1 ;  /* 0x0000000000017941 */ /* 0x000fea0003800200 */
.L_x_85:
[----:B------:R-:W-:Y:S02]  /*05d0*/  IMAD.MOV.U32 R3, RZ, RZ, 0x0 ;  /* 0x00000000ff037424 */ /* 0x000fe400078e00ff */
[----:B------:R-:W-:Y:S02]  /*05e0*/  IMAD.MOV.U32 R4, RZ, RZ, R6 ;  /* 0x000000ffff047224 */ /* 0x000fe400078e0006 */
[----:B------:R-:W-:Y:S01]  /*05f0*/  IMAD.MOV.U32 R5, RZ, RZ, R7 ;  /* 0x000000ffff057224 */ /* 0x000fe200078e0007 */
[----:B------:R-:W-:Y:S06]  /*0600*/  RET.REL.NODEC R2 `(_Z14calProbabilityPfS_S_) ;  /* 0xfffffff8027c7950 */ /* 0x000fec0003c3ffff */
        .weak           $__internal_1_$__cuda_sm20_div_rn_f64_full
        .type           $__internal_1_$__cuda_sm20_div_rn_f64_full,@function
        .size           $__internal_1_$__cuda_sm20_div_rn_f64_full,(.L_x_151 - $__internal_1_$__cuda_sm20_div_rn_f64_full)
$__internal_1_$__cuda_sm20_div_rn_f64_full:
[C---:B------:R-:W-:Y:S01]  /*0610*/  FSETP.GEU.AND P0, PT, |R7|.reuse, 1.469367938527859385e-39, PT ;  /* 0x001000000700780b */ /* 0x040fe20003f0e200 */
[----:B------:R-:W-:Y:S01]  /*0620*/  IMAD.MOV.U32 R16, RZ, RZ, 0x1 ;  /* 0x00000001ff107424 */ /* 0x000fe200078e00ff */
[----:B------:R-:W-:Y:S01]  /*0630*/  LOP3.LUT R2, R7, 0x800fffff, RZ, 0xc0, !PT ;  /* 0x800fffff07027812 */ /* 0x000fe200078ec0ff */
[----:B------:R-:W-:Y:S01]  /*0640*/  BSSY.RECONVERGENT B1, `(.L_x_89) ;  /* 0x0000055000017945 */ /* 0x000fe20003800200 */
[C---:B------:R-:W-:Y:S02]  /*0650*/  FSETP.GEU.AND P2, PT, |R5|.reuse, 1.469367938527859385e-39, PT ;  /* 0x001000000500780b */ /* 0x040fe40003f4e200 */
[----:B------:R-:W-:Y:S01]  /*0660*/  LOP3.LUT R3, R2, 0x3ff00000, RZ, 0xfc, !PT ;  /* 0x3ff0000002037812 */ /* 0x000fe200078efcff */
[----:B------:R-:W-:Y:S01]  /*0670*/  IMAD.MOV.U32 R2, RZ, RZ, R6 ;  /* 0x000000ffff027224 */ /* 0x000fe200078e0006 */
[----:B------:R-:W-:Y:S02]  /*0680*/  LOP3.LUT R11, R5, 0x7ff00000, RZ, 0xc0, !PT ;  /* 0x7ff00000050b7812 */ /* 0x000fe400078ec0ff */
[----:B------:R-:W-:-:S03]  /*0690*/  LOP3.LUT R14, R7, 0x7ff00000, RZ, 0xc0, !PT ;  /* 0x7ff00000070e7812 */ /* 0x000fc600078ec0ff */
[----:B------:R-:W-:Y:S01]  /*06a0*/  @!P0 DMUL R2, R6, 8.98846567431157953865e+307 ;  /* 0x7fe0000006028828 */ /* 0x000fe20000000000 */
[----:B------:R-:W-:-:S03]  /*06b0*/  ISETP.GE.U32.AND P1, PT, R11, R14, PT ;  /* 0x0000000e0b00720c */ /* 0x000fc60003f26070 */
[----:B------:R-:W-:Y:S01]  /*06c0*/  @!P2 LOP3.LUT R12, R7, 0x7ff00000, RZ, 0xc0, !PT ;  /* 0x7ff00000070ca812 */ /* 0x000fe200078ec0ff */
[----:B------:R-:W-:Y:S01]  /*06d0*/  @!P2 IMAD.MOV.U32 R18, RZ, RZ, RZ ;  /* 0x000000ffff12a224 */ /* 0x000fe200078e00ff */
[----:B------:R-:W0:Y:S02]  /*06e0*/  MUFU.RCP64H R17, R3 ;  /* 0x0000000300117308 */ /* 0x000e240000001800 */
[----:B------:R-:W-:Y:S01]  /*06f0*/  @!P2 ISETP.GE.U32.AND P3, PT, R11, R12, PT ;  /* 0x0000000c0b00a20c */ /* 0x000fe20003f66070 */
[----:B------:R-:W-:-:S05]  /*0700*/  IMAD.MOV.U32 R12, RZ, RZ, 0x1ca00000 ;  /* 0x1ca00000ff0c7424 */ /* 0x000fca00078e00ff */
[----:B------:R-:W-:-:S04]  /*0710*/  @!P2 SEL R13, R12, 0x63400000, !P3 ;  /* 0x634000000c0da807 */ /* 0x000fc80005800000 */
[----:B------:R-:W-:-:S04]  /*0720*/  @!P2 LOP3.LUT R13, R13, 0x80000000, R5, 0xf8, !PT ;  /* 0x800000000d0da812 */ /* 0x000fc800078ef805 */
[----:B------:R-:W-:Y:S01]  /*0730*/  @!P2 LOP3.LUT R19, R13, 0x100000, RZ, 0xfc, !PT ;  /* 0x001000000d13a812 */ /* 0x000fe200078efcff */
[----:B0-----:R-:W-:-:S08]  /*0740*/  DFMA R8, R16, -R2, 1 ;  /* 0x3ff000001008742b */ /* 0x001fd00000000802 */
[----:B------:R-:W-:-:S08]  /*0750*/  DFMA R8, R8, R8, R8 ;  /* 0x000000080808722b */ /* 0x000fd00000000008 */
[----:B------:R-:W-:Y:S01]  /*0760*/  DFMA R16, R16, R8, R16 ;  /* 0x000000081010722b */ /* 0x000fe20000000010 */
[----:B------:R-:W-:Y:S01]  /*0770*/  SEL R9, R12, 0x63400000, !P1 ;  /* 0x634000000c097807 */ /* 0x000fe20004800000 */
[----:B------:R-:W-:-:S03]  /*0780*/  IMAD.MOV.U32 R8, RZ, RZ, R4 ;  /* 0x000000ffff087224 */ /* 0x000fc600078e0004 */
[----:B------:R-:W-:-:S03]  /*0790*/  LOP3.LUT R9, R9, 0x800fffff, R5, 0xf8, !PT ;  /* 0x800fffff09097812 */ /* 0x000fc600078ef805 */
[----:B------:R-:W-:-:S03]  /*07a0*/  DFMA R20, R16, -R2, 1 ;  /* 0x3ff000001014742b */ /* 0x000fc60000000802 */
[----:B------:R-:W-:-:S05]  /*07b0*/  @!P2 DFMA R8, R8, 2, -R18 ;  /* 0x400000000808a82b */ /* 0x000fca0000000812 */
[----:B------:R-:W-:Y:S01]  /*07c0*/  DFMA R16, R16, R20, R16 ;  /* 0x000000141010722b */ /* 0x000fe20000000010 */
[----:B------:R-:W-:Y:S02]  /*07d0*/  IMAD.MOV.U32 R21, RZ, RZ, R11 ;  /* 0x000000ffff157224 */ /* 0x000fe400078e000b */
[----:B------:R-:W-:Y:S01]  /*07e0*/  IMAD.MOV.U32 R20, RZ, RZ, R14 ;  /* 0x000000ffff147224 */ /* 0x000fe200078e000e */
[----:B------:R-:W-:Y:S02]  /*07f0*/  @!P0 LOP3.LUT R20, R3, 0x7ff00000, RZ, 0xc0, !PT ;  /* 0x7ff0000003148812 */ /* 0x000fe400078ec0ff */
[----:B------:R-:W-:Y:S02]  /*0800*/  @!P2 LOP3.LUT R21, R9, 0x7ff00000, RZ, 0xc0, !PT ;  /* 0x7ff000000915a812 */ /* 0x000fe400078ec0ff */
[----:B------:R-:W-:Y:S01]  /*0810*/  DMUL R18, R16, R8 ;  /* 0x0000000810127228 */ /* 0x000fe20000000000 */
[----:B------:R-:W-:Y:S02]  /*0820*/  VIADD R22, R20, 0xffffffff ;  /* 0xffffffff14167836 */ /* 0x000fe40000000000 */
[----:B------:R-:W-:-:S05]  /*0830*/  VIADD R13, R21, 0xffffffff ;  /* 0xffffffff150d7836 */ /* 0x000fca0000000000 */
[----:B------:R-:W-:Y:S01]  /*0840*/  DFMA R14, R18, -R2, R8 ;  /* 0x80000002120e722b */ /* 0x000fe20000000008 */
[----:B------:R-:W-:-:S04]  /*0850*/  ISETP.GT.U32.AND P0, PT, R13, 0x7feffffe, PT ;  /* 0x7feffffe0d00780c */ /* 0x000fc80003f04070 */
[----:B------:R-:W-:-:S03]  /*0860*/  ISETP.GT.U32.OR P0, PT, R22, 0x7feffffe, P0 ;  /* 0x7feffffe1600780c */ /* 0x000fc60000704470 */
[----:B------:R-:W-:-:S10]  /*0870*/  DFMA R14, R16, R14, R18 ;  /* 0x0000000e100e722b */ /* 0x000fd40000000012 */
[----:B------:R-:W-:Y:S05]  /*0880*/  @P0 BRA `(.L_x_90) ;  /* 0x00000000006c0947 */ /* 0x000fea0003800000 */
[----:B------:R-:W-:-:S04]  /*0890*/  LOP3.LUT R16, R7, 0x7ff00000, RZ, 0xc0, !PT ;  /* 0x7ff0000007107812 */ /* 0x000fc800078ec0ff */
[CC--:B------:R-:W-:Y:S02]  /*08a0*/  VIADDMNMX R4, R11.reuse, -R16.reuse, 0xb9600000, !PT ;  /* 0xb96000000b047446 */ /* 0x0c0fe40007800910 */
[----:B------:R-:W-:Y:S02]  /*08b0*/  ISETP.GE.U32.AND P0, PT, R11, R16, PT ;  /* 0x000000100b00720c */ /* 0x000fe40003f06070 */
[----:B------:R-:W-:Y:S02]  /*08c0*/  VIMNMX R4, PT, PT, R4, 0x46a00000, PT ;  /* 0x46a0000004047848 */ /* 0x000fe40003fe0100 */
[----:B------:R-:W-:-:S05]  /*08d0*/  SEL R11, R12, 0x63400000, !P0 ;  /* 0x634000000c0b7807 */ /* 0x000fca0004000000 */
[----:B------:R-:W-:Y:S02]  /*08e0*/  IMAD.IADD R11, R4, 0x1, -R11 ;  /* 0x00000001040b7824 */ /* 0x000fe400078e0a0b */
[----:B------:R-:W-:Y:S02]  /*08f0*/  IMAD.MOV.U32 R4, RZ, RZ, RZ ;  /* 0x000000ffff047224 */ /* 0x000fe400078e00ff */
[----:B------:R-:W-:-:S06]  /*0900*/  VIADD R5, R11, 0x7fe00000 ;  /* 0x7fe000000b057836 */ /* 0x000fcc0000000000 */
[----:B------:R-:W-:-:S10]  /*0910*/  DMUL R12, R14, R4 ;  /* 0x000000040e0c7228 */ /* 0x000fd40000000000 */
[----:B------:R-:W-:-:S13]  /*0920*/  FSETP.GTU.AND P0, PT, |R13|, 1.469367938527859385e-39, PT ;  /* 0x001000000d00780b */ /* 0x000fda0003f0c200 */
[----:B------:R-:W-:Y:S05]  /*0930*/  @P0 BRA `(.L_x_91) ;  /* 0x0000000000940947 */ /* 0x000fea0003800000 */
[----:B------:R-:W-:Y:S01]  /*0940*/  DFMA R2, R14, -R2, R8 ;  /* 0x800000020e02722b */ /* 0x000fe20000000008 */
[----:B------:R-:W-:-:S09]  /*0950*/  IMAD.MOV.U32 R4, RZ, RZ, RZ ;  /* 0x000000ffff047224 */ /* 0x000fd200078e00ff */
[C---:B------:R-:W-:Y:S02]  /*0960*/  FSETP.NEU.AND P0, PT, R3.reuse, RZ, PT ;  /* 0x000000ff0300720b */ /* 0x040fe40003f0d000 */
[----:B------:R-:W-:-:S04]  /*0970*/  LOP3.LUT R7, R3, 0x80000000, R7, 0x48, !PT ;  /* 0x8000000003077812 */ /* 0x000fc800078e4807 */
[----:B------:R-:W-:-:S07]  /*0980*/  LOP3.LUT R5, R7, R5, RZ, 0xfc, !PT ;  /* 0x0000000507057212 */ /* 0x000fce00078efcff */
[----:B------:R-:W-:Y:S05]  /*0990*/  @!P0 BRA `(.L_x_91) ;  /* 0x00000000007c8947 */ /* 0x000fea0003800000 */
[----:B------:R-:W-:Y:S01]  /*09a0*/  IMAD.MOV R3, RZ, RZ, -R11 ;  /* 0x000000ffff037224 */ /* 0x000fe200078e0a0b */
[----:B------:R-:W-:Y:S01]  /*09b0*/  DMUL.RP R4, R14, R4 ;  /* 0x000000040e047228 */ /* 0x000fe20000008000 */
[----:B------:R-:W-:-:S06]  /*09c0*/  IMAD.MOV.U32 R2, RZ, RZ, RZ ;  /* 0x000000ffff027224 */ /* 0x000fcc00078e00ff */
[----:B------:R-:W-:-:S03]  /*09d0*/  DFMA R2, R12, -R2, R14 ;  /* 0x800000020c02722b */ /* 0x000fc6000000000e */
[----:B------:R-:W-:-:S03]  /*09e0*/  LOP3.LUT R7, R5, R7, RZ, 0x3c, !PT ;  /* 0x0000000705077212 */ /* 0x000fc600078e3cff */
[----:B------:R-:W-:-:S04]  /*09f0*/  IADD3 R2, PT, PT, -R11, -0x43300000, RZ ;  /* 0xbcd000000b027810 */ /* 0x000fc80007ffe1ff */
[----:B------:R-:W-:-:S04]  /*0a00*/  FSETP.NEU.AND P0, PT, |R3|, R2, PT ;  /* 0x000000020300720b */ /* 0x000fc80003f0d200 */
[----:B------:R-:W-:Y:S02]  /*0a10*/  FSEL R12, R4, R12, !P0 ;  /* 0x0000000c040c7208 */ /* 0x000fe40004000000 */
[----:B------:R-:W-:Y:S01]  /*0a20*/  FSEL R13, R7, R13, !P0 ;  /* 0x0000000d070d7208 */ /* 0x000fe20004000000 */
[----:B------:R-:W-:Y:S06]  /*0a30*/  BRA `(.L_x_91) ;  /* 0x0000000000547947 */ /* 0x000fec0003800000 */
.L_x_90:
[----:B------:R-:W-:-:S14]  /*0a40*/  DSETP.NAN.AND P0, PT, R4, R4, PT ;  /* 0x000000040400722a */ /* 0x000fdc0003f08000 */
[----:B------:R-:W-:Y:S05]  /*0a50*/  @P0 BRA `(.L_x_92) ;  /* 0x0000000000440947 */ /* 0x000fea0003800000 */
[----:B------:R-:W-:-:S14]  /*0a60*/  DSETP.NAN.AND P0, PT, R6, R6, PT ;  /* 0x000000060600722a */ /* 0x000fdc0003f08000 */
[----:B------:R-:W-:Y:S05]  /*0a70*/  @P0 BRA `(.L_x_93) ;  /* 0x0000000000300947 */ /* 0x000fea0003800000 */
[----:B------:R-:W-:Y:S01]  /*0a80*/  ISETP.NE.AND P0, PT, R21, R20, PT ;  /* 0x000000141500720c */ /* 0x000fe20003f05270 */
[----:B------:R-:W-:Y:S02]  /*0a90*/  IMAD.MOV.U32 R12, RZ, RZ, 0x0 ;  /* 0x00000000ff0c7424 */ /* 0x000fe400078e00ff */
[----:B------:R-:W-:-:S10]  /*0aa0*/  IMAD.MOV.U32 R13, RZ, RZ, -0x80000 ;  /* 0xfff80000ff0d7424 */ /* 0x000fd400078e00ff */
[----:B------:R-:W-:Y:S05]  /*0ab0*/  @!P0 BRA `(.L_x_91) ;  /* 0x0000000000348947 */ /* 0x000fea0003800000 */
[----:B------:R-:W-:Y:S02]  /*0ac0*/  ISETP.NE.AND P0, PT, R21, 0x7ff00000, PT ;  /* 0x7ff000001500780c */ /* 0x000fe40003f05270 */
[----:B------:R-:W-:Y:S02]  /*0ad0*/  LOP3.LUT R13, R5, 0x80000000, R7, 0x48, !PT ;  /* 0x80000000050d7812 */ /* 0x000fe400078e4807 */
[----:B------:R-:W-:-:S13]  /*0ae0*/  ISETP.EQ.OR P0, PT, R20, RZ, !P0 ;  /* 0x000000ff1400720c */ /* 0x000fda0004702670 */
[----:B------:R-:W-:Y:S01]  /*0af0*/  @P0 LOP3.LUT R2, R13, 0x7ff00000, RZ, 0xfc, !PT ;  /* 0x7ff000000d020812 */ /* 0x000fe200078efcff */
[----:B------:R-:W-:Y:S02]  /*0b00*/  @!P0 IMAD.MOV.U32 R12, RZ, RZ, RZ ;  /* 0x000000ffff0c8224 */ /* 0x000fe400078e00ff */
[----:B------:R-:W-:Y:S02]  /*0b10*/  @P0 IMAD.MOV.U32 R12, RZ, RZ, RZ ;  /* 0x000000ffff0c0224 */ /* 0x000fe400078e00ff */
[----:B------:R-:W-:Y:S01]  /*0b20*/  @P0 IMAD.MOV.U32 R13, RZ, RZ, R2 ;  /* 0x000000ffff0d0224 */ /* 0x000fe200078e0002 */
[----:B------:R-:W-:Y:S06]  /*0b30*/  BRA `(.L_x_91) ;  /* 0x0000000000147947 */ /* 0x000fec0003800000 */
.L_x_93:
[----:B------:R-:W-:Y:S01]  /*0b40*/  LOP3.LUT R13, R7, 0x80000, RZ, 0xfc, !PT ;  /* 0x00080000070d7812 */ /* 0x000fe200078efcff */
[----:B------:R-:W-:Y:S01]  /*0b50*/  IMAD.MOV.U32 R12, RZ, RZ, R6 ;  /* 0x000000ffff0c7224 */ /* 0x000fe200078e0006 */
[----:B------:R-:W-:Y:S06]  /*0b60*/  BRA `(.L_x_91) ;  /* 0x0000000000087947 */ /* 0x000fec0003800000 */
.L_x_92:
[----:B------:R-:W-:Y:S01]  /*0b70*/  LOP3.LUT R13, R5, 0x80000, RZ, 0xfc, !PT ;  /* 0x00080000050d7812 */ /* 0x000fe200078efcff */
[----:B------:R-:W-:-:S07]  /*0b80*/  IMAD.MOV.U32 R12, RZ, RZ, R4 ;  /* 0x000000ffff0c7224 */ /* 0x000fce00078e0004 */
.L_x_91:
[----:B------:R-:W-:Y:S05]  /*0b90*/  BSYNC.RECONVERGENT B1 ;  /* 0x0000000000017941 */ /* 0x000fea0003800200 */
.L_x_89:
[----:B------:R-:W-:Y:S02]  /*0ba0*/  IMAD.MOV.U32 R11, RZ, RZ, 0x0 ;  /* 0x00000000ff0b7424 */ /* 0x000fe400078e00ff */
[----:B------:R-:W-:Y:S02]  /*0bb0*/  IMAD.MOV.U32 R2, RZ, RZ, R12 ;  /* 0x000000ffff027224 */ /* 0x000fe400078e000c */
[----:B------:R-:W-:Y:S01]  /*0bc0*/  IMAD.MOV.U32 R3, RZ, RZ, R13 ;  /* 0x000000ffff037224 */ /* 0x000fe200078e000d */
[----:B------:R-:W-:Y:S06]  /*0bd0*/  RET.REL.NODEC R10 `(_Z14calProbabilityPfS_S_) ;  /* 0xfffffff40a087950 */ /* 0x000fec0003c3ffff */
.L_x_94:
        /* <DEDUP_REMOVED lines=10> */
.L_x_151:


//--------------------- .text._Z5calOFPfS_S_      --------------------------
	.section	.text._Z5calOFPfS_S_,"ax",@progbits
	.align	128
        .global         _Z5calOFPfS_S_
        .type           _Z5calOFPfS_S_,@function
        .size           _Z5calOFPfS_S_,(.L_x_158 - _Z5calOFPfS_S_)
        .other          _Z5calOFPfS_S_,@"STO_CUDA_ENTRY STV_DEFAULT"
_Z5calOFPfS_S_:
.text._Z5calOFPfS_S_:
        /* <DEDUP_REMOVED lines=9> */
[----:B------:R-:W-:-:S04]  /*0090*/  IMAD.HI.U32 R0, R13, 0x51eb851f, RZ ;  /* 0x51eb851f0d007827 */ /* 0x000fc800078e00ff */
[----:B--2---:R-:W-:Y:S01]  /*00a0*/  IMAD.WIDE.U32 R8, R13, 0x4, R2 ;  /* 0x000000040d087825 */ /* 0x004fe200078e0002 */
[----:B------:R-:W-:-:S04]  /*00b0*/  SHF.R.U32.HI R0, RZ, 0x4, R0 ;  /* 0x00000004ff007819 */ /* 0x000fc80000011600 */
[----:B------:R-:W-:Y:S01]  /*00c0*/  SHF.L.U32 R7, R0, 0x1, RZ ;  /* 0x0000000100077819 */ /* 0x000fe200000006ff */
[----:B-1----:R1:W-:Y:S04]  /*00d0*/  STG.E desc[UR6][R8.64], RZ ;  /* 0x000000ff08007986 */ /* 0x0023e8000c101906 */
[----:B---3--:R-:W-:-:S05]  /*00e0*/  IMAD.WIDE.U32 R6, R7, 0x4, R4 ;  /* 0x0000000407067825 */ /* 0x008fca00078e0004 */
[----:B------:R1:W-:Y:S04]  /*00f0*/  STG.E desc[UR6][R6.64], RZ ;  /* 0x000000ff06007986 */ /* 0x0003e8000c101906 */
[----:B------:R1:W5:Y:S01]  /*0100*/  LDG.E R17, desc[UR6][R8.64] ;  /* 0x0000000608117981 */ /* 0x000362000c1e1900 */
[----:B------:R-:W-:Y:S01]  /*0110*/  IMAD R15, R13, 0x190, RZ ;  /* 0x000001900d0f7824 */ /* 0x000fe200078e02ff */
[----:B------:R-:W-:-:S03]  /*0120*/  UMOV UR4, URZ ;  /* 0x000000ff00047c82 */ /* 0x000fc60008000000 */
[----:B0-----:R-:W-:-:S03]  /*0130*/  IMAD.WIDE.U32 R10, R15, 0x4, R10 ;  /* 0x000000040f0a7825 */ /* 0x001fc600078e000a */
[----:B------:R-:W-:-:S04]  /*0140*/  IADD3 R12, P0, PT, R10, 0x28, RZ ;  /* 0x000000280a0c7810 */ /* 0x000fc80007f1e0ff */
[----:B-1----:R-:W-:-:S09]  /*0150*/  IADD3.X R21, PT, PT, RZ, R11, RZ, P0, !PT ;  /* 0x0000000bff157210 */ /* 0x002fd200007fe4ff */
.L_x_95:
[----:B------:R-:W-:Y:S02]  /*0160*/  MOV R10, R12 ;  /* 0x0000000c000a7202 */ /* 0x000fe40000000f00 */
[----:B------:R-:W-:-:S05]  /*0170*/  MOV R11, R21 ;  /* 0x00000015000b7202 */ /* 0x000fca0000000f00 */
[----:B------:R-:W2:Y:S02]  /*0180*/  LDG.E R12, desc[UR6][R10.64+-0x28] ;  /* 0xffffd8060a0c7981 */ /* 0x000ea4000c1e1900 */
[----:B--23-5:R-:W-:-:S05]  /*0190*/  FADD R17, R12, R17 ;  /* 0x000000110c117221 */ /* 0x02cfca0000000000 */
[----:B------:R0:W-:Y:S04]  /*01a0*/  STG.E desc[UR6][R8.64], R17 ;  /* 0x0000001108007986 */ /* 0x0001e8000c101906 */
[----:B------:R-:W2:Y:S02]  /*01b0*/  LDG.E R12, desc[UR6][R10.64+-0x24] ;  /* 0xffffdc060a0c7981 */ /* 0x000ea4000c1e1900 */
[----:B--2---:R-:W-:-:S05]  /*01c0*/  FADD R15, R17, R12 ;  /* 0x0000000c110f7221 */ /* 0x004fca0000000000 */
[----:B------:R1:W-:Y:S04]  /*01d0*/  STG.E desc[UR6][R8.64], R15 ;  /* 0x0000000f08007986 */ /* 0x0003e8000c101906 */
[----:B------:R-:W2:Y:S02]  /*01e0*/  LDG.E R12, desc[UR6][R10.64+-0x20] ;  /* 0xffffe0060a0c7981 */ /* 0x000ea4000c1e1900 */
[----:B--2---:R-:W-:-:S05]  /*01f0*/  FADD R19, R15, R12 ;  /* 0x0000000c0f137221 */ /* 0x004fca0000000000 */
[----:B------:R2:W-:Y:S04]  /*0200*/  STG.E desc[UR6][R8.64], R19 ;  /* 0x0000001308007986 */ /* 0x0005e8000c101906 */
[----:B------:R-:W3:Y:S02]  /*0210*/  LDG.E R12, desc[UR6][R10.64+-0x1c] ;  /* 0xffffe4060a0c7981 */ /* 0x000ee4000c1e1900 */
[----:B---3--:R-:W-:-:S05]  /*0220*/  FADD R21, R19, R12 ;  /* 0x0000000c13157221 */ /* 0x008fca0000000000 */
[----:B------:R3:W-:Y:S04]  /*0230*/  STG.E desc[UR6][R8.64], R21 ;  /* 0x0000001508007986 */ /* 0x0007e8000c101906 */
[----:B------:R-:W0:Y:S02]  /*0240*/  LDG.E R12, desc[UR6][R10.64+-0x18] ;  /* 0xffffe8060a0c7981 */ /* 0x000e24000c1e1900 */
[----:B0-----:R-:W-:-:S05]  /*0250*/  FADD R17, R21, R12 ;  /* 0x0000000c15117221 */ /* 0x001fca0000000000 */
[----:B------:R0:W-:Y:S04]  /*0260*/  STG.E desc[UR6][R8.64], R17 ;  /* 0x0000001108007986 */ /* 0x0001e8000c101906 */
[----:B------:R-:W1:Y:S02]  /*0270*/  LDG.E R12, desc[UR6][R10.64+-0x14] ;  /* 0xffffec060a0c7981 */ /* 0x000e64000c1e1900 */
[----:B-1----:R-:W-:-:S05]  /*0280*/  FADD R15, R17, R12 ;  /* 0x0000000c110f7221 */ /* 0x002fca0000000000 */
        /* <DEDUP_REMOVED lines=21> */
[----:B------:R-:W-:Y:S04]  /*03e0*/  STG.E desc[UR6][R8.64], R17 ;  /* 0x0000001108007986 */ /* 0x000fe8000c101906 */
        /* <DEDUP_REMOVED lines=18> */
[----:B------:R-:W4:Y:S01]  /*0510*/  LDG.E R12, desc[UR6][R10.64+0x24] ;  /* 0x000024060a0c7981 */ /* 0x000f22000c1e1900 */
[----:B------:R-:W-:-:S04]  /*0520*/  UIADD3 UR4, UPT, UPT, UR4, 0x1, URZ ;  /* 0x0000000104047890 */ /* 0x000fc8000fffe0ff */
[----:B------:R-:W-:Y:S01]  /*0530*/  UISETP.NE.AND UP0, UPT, UR4, 0x14, UPT ;  /* 0x000000140400788c */ /* 0x000fe2000bf05270 */
[----:B----4-:R-:W-:Y:S01]  /*0540*/  FADD R17, R19, R12 ;  /* 0x0000000c13117221 */ /* 0x010fe20000000000 */
[----:B------:R-:W-:-:S04]  /*0550*/  IADD3 R12, P0, PT, R10, 0x50, RZ ;  /* 0x000000500a0c7810 */ /* 0x000fc80007f1e0ff */
[----:B------:R3:W-:Y:S01]  /*0560*/  STG.E desc[UR6][R8.64], R17 ;  /* 0x0000001108007986 */ /* 0x0007e2000c101906 */
[----:B--2---:R-:W-:Y:S02]  /*0570*/  IADD3.X R21, PT, PT, RZ, R11, RZ, P0, !PT ;  /* 0x0000000bff157210 */ /* 0x004fe400007fe4ff */
[----:B------:R-:W-:Y:S06]  /*0580*/  BRA.U UP0, `(.L_x_95) ;  /* 0xfffffff900f47547 */ /* 0x000fec000b83ffff */
[----:B---3--:R-:W-:-:S05]  /*0590*/  IMAD R8, R0, -0x32, R13 ;  /* 0xffffffce00087824 */ /* 0x008fca00078e020d */
[----:B------:R-:W-:-:S13]  /*05a0*/  ISETP.NE.AND P0, PT, R8, RZ, PT ;  /* 0x000000ff0800720c */ /* 0x000fda0003f05270 */
[----:B------:R-:W-:Y:S05]  /*05b0*/  @P0 BRA `(.L_x_96) ;  /* 0x0000000000180947 */ /* 0x000fea0003800000 */
[----:B------:R-:W-:-:S04]  /*05c0*/  IMAD R13, R13, 0x14, RZ ;  /* 0x000000140d0d7824 */ /* 0x000fc800078e02ff */
[----:B------:R-:W-:-:S06]  /*05d0*/  IMAD.WIDE.U32 R2, R13, 0x4, R2 ;  /* 0x000000040d027825 */ /* 0x000fcc00078e0002 */
[----:B------:R-:W2:Y:S04]  /*05e0*/  LDG.E R3, desc[UR6][R2.64] ;  /* 0x0000000602037981 */ /* 0x000ea8000c1e1900 */
[----:B------:R-:W-:Y:S04]  /*05f0*/  STG.E desc[UR6][R6.64+0x4], RZ ;  /* 0x000004ff06007986 */ /* 0x000fe8000c101906 */
[----:B--2---:R-:W-:Y:S01]  /*0600*/  STG.E desc[UR6][R6.64], R3 ;  /* 0x0000000306007986 */ /* 0x004fe2000c101906 */
[----:B------:R-:W-:Y:S05]  /*0610*/  EXIT ;  /* 0x000000000000794d */ /* 0x000fea0003800000 */
.L_x_96:
[----:B------:R-:W-:-:S06]  /*0620*/  IMAD.WIDE.U32 R4, R0, 0x4, R4 ;  /* 0x0000000400047825 */ /* 0x000fcc00078e0004 */
[----:B------:R-:W2:Y:S02]  /*0630*/  LDG.E R4, desc[UR6][R4.64] ;  /* 0x0000000604047981 */ /* 0x000ea4000c1e1900 */
[----:B--2---:R-:W-:-:S13]  /*0640*/  FSETP.GT.AND P0, PT, R4, R17, PT ;  /* 0x000000110400720b */ /* 0x004fda0003f04000 */
[----:B------:R-:W-:Y:S05]  /*0650*/  @!P0 EXIT ;  /* 0x000000000000894d */ /* 0x000fea0003800000 */
[----:B------:R-:W-:Y:S01]  /*0660*/  I2FP.F32.U32 R3, R8 ;  /* 0x0000000800037245 */ /* 0x000fe20000201000 */
[----:B------:R-:W-:Y:S04]  /*0670*/  STG.E desc[UR6][R6.64], R17 ;  /* 0x0000001106007986 */ /* 0x000fe8000c101906 */
[----:B------:R-:W-:Y:S01]  /*0680*/  STG.E desc[UR6][R6.64+0x4], R3 ;  /* 0x0000040306007986 */ /* 0x000fe2000c101906 */
[----:B------:R-:W-:Y:S05]  /*0690*/  EXIT ;  /* 0x000000000000794d */ /* 0x000fea0003800000 */
.L_x_97:
        /* <DEDUP_REMOVED lines=14> */
.L_x_158:


//--------------------- .text._Z12calTotalcostPfPiS_ --------------------------
	.section	.text._Z12calTotalcostPfPiS_,"ax",@progbits
	.align	128
        .global         _Z12calTotalcostPfPiS_
        .type           _Z12calTotalcostPfPiS_,@function
        .size           _Z12calTotalcostPfPiS_,(.L_x_159 - _Z12calTotalcostPfPiS_)
        .other          _Z12calTotalcostPfPiS_,@"STO_CUDA_ENTRY STV_DEFAULT"
_Z12calTotalcostPfPiS_:
.text._Z12calTotalcostPfPiS_:
[----:B------:R-:W-:Y:S01]  /*0000*/  LDC R1, c[0x0][0x37c] ;  /* 0x0000df00ff017b82 */ /* 0x000fe20000000800 */
[----:B------:R-:W0:Y:S07]  /*0010*/  S2R R0, SR_TID.X ;  /* 0x0000000000007919 */ /* 0x000e2e0000002100 */
[----:B------:R-:W0:Y:S01]  /*0020*/  S2UR UR4, SR_CTAID.X ;  /* 0x00000000000479c3 */ /* 0x000e220000002500 */
[----:B------:R-:W1:Y:S01]  /*0030*/  LDCU.128 UR8, c[0x0][0x380] ;  /* 0x00007000ff0877ac */ /* 0x000e620008000c00 */
[----:B------:R-:W2:Y:S06]  /*0040*/  LDCU.64 UR12, c[0x0][0x390] ;  /* 0x00007200ff0c77ac */ /* 0x000eac0008000a00 */
[----:B------:R-:W0:Y:S01]  /*0050*/  LDC R3, c[0x0][0x360] ;  /* 0x0000d800ff037b82 */ /* 0x000e220000000800 */
[----:B------:R-:W3:Y:S01]  /*0060*/  LDCU.64 UR6, c[0x0][0x358] ;  /* 0x00006b00ff0677ac */ /* 0x000ee20008000a00 */
[----:B0-----:R-:W-:Y:S01]  /*0070*/  IMAD R0, R3, UR4, R0 ;  /* 0x0000000403007c24 */ /* 0x001fe2000f8e0200 */
[----:B-1----:R-:W-:-:S03]  /*0080*/  UIADD3 UR4, UP0, UPT, UR10, 0x28, URZ ;  /* 0x000000280a047890 */ /* 0x002fc6000ff1e0ff */
[----:B------:R-:W-:Y:S01]  /*0090*/  IMAD R0, R0, 0x190, RZ ;  /* 0x0000019000007824 */ /* 0x000fe200078e02ff */
[----:B------:R-:W-:-:S03]  /*00a0*/  UIADD3.X UR5, UPT, UPT, URZ, UR11, URZ, UP0, !UPT ;  /* 0x0000000bff057290 */ /* 0x000fc600087fe4ff */
[----:B------:R-:W-:-:S03]  /*00b0*/  IMAD.WIDE.U32 R2, R0, 0x4, RZ ;  /* 0x0000000400027825 */ /* 0x000fc600078e00ff */
[----:B------:R-:W-:Y:S01]  /*00c0*/  LOP3.LUT R8, R2, 0x28, RZ, 0xfc, !PT ;  /* 0x0000002802087812 */ /* 0x000fe200078efcff */
[----:B------:R-:W-:Y:S01]  /*00d0*/  IMAD.U32 R2, RZ, RZ, UR4 ;  /* 0x00000004ff027e24 */ /* 0x000fe2000f8e00ff */
[----:B------:R-:W-:Y:S02]  /*00e0*/  UMOV UR4, URZ ;  /* 0x000000ff00047c82 */ /* 0x000fe40008000000 */
[C---:B------:R-:W-:Y:S02]  /*00f0*/  IADD3 R10, P0, PT, R8.reuse, UR8, RZ ;  /* 0x00000008080a7c10 */ /* 0x040fe4000ff1e0ff */
[----:B--2---:R-:W-:Y:S02]  /*0100*/  IADD3 R8, P1, PT, R8, UR12, RZ ;  /* 0x0000000c08087c10 */ /* 0x004fe4000ff3e0ff */
[C---:B------:R-:W-:Y:S02]  /*0110*/  IADD3.X R5, PT, PT, R3.reuse, UR9, RZ, P0, !PT ;  /* 0x0000000903057c10 */ /* 0x040fe400087fe4ff */
[----:B------:R-:W-:Y:S01]  /*0120*/  IADD3.X R13, PT, PT, R3, UR13, RZ, P1, !PT ;  /* 0x0000000d030d7c10 */ /* 0x000fe20008ffe4ff */
[----:B---3--:R-:W-:-:S08]  /*0130*/  IMAD.U32 R3, RZ, RZ, UR5 ;  /* 0x00000005ff037e24 */ /* 0x008fd0000f8e00ff */
.L_x_98:
[----:B------:R-:W2:Y:S01]  /*0140*/  LDG.E R0, desc[UR6][R2.64+-0x28] ;  /* 0xffffd80602007981 */ /* 0x000ea2000c1e1900 */
[----:B------:R-:W-:-:S05]  /*0150*/  MOV R4, R10 ;  /* 0x0000000a00047202 */ /* 0x000fca0000000f00 */
[----:B0-----:R-:W3:Y:S01]  /*0160*/  LDG.E R7, desc[UR6][R4.64+-0x28] ;  /* 0xffffd80604077981 */ /* 0x001ee2000c1e1900 */
[----:B------:R-:W-:Y:S01]  /*0170*/  IMAD.MOV.U32 R6, RZ, RZ, R8 ;  /* 0x000000ffff067224 */ /* 0x000fe200078e0008 */
[----:B--2---:R-:W-:-:S05]  /*0180*/  I2FP.F32.S32 R0, R0 ;  /* 0x0000000000007245 */ /* 0x004fca0000201400 */
[----:B---3--:R-:W-:Y:S01]  /*0190*/  FMUL R9, R0, R7 ;  /* 0x0000000700097220 */ /* 0x008fe20000400000 */
[----:B------:R-:W-:-:S05]  /*01a0*/  IMAD.MOV.U32 R7, RZ, RZ, R13 ;  /* 0x000000ffff077224 */ /* 0x000fca00078e000d */
[----:B------:R0:W-:Y:S04]  /*01b0*/  STG.E desc[UR6][R6.64+-0x28], R9 ;  /* 0xffffd80906007986 */ /* 0x0001e8000c101906 */
[----:B------:R-:W2:Y:S04]  /*01c0*/  LDG.E R0, desc[UR6][R2.64+-0x24] ;  /* 0xffffdc0602007981 */ /* 0x000ea8000c1e1900 */
[----:B------:R-:W3:Y:S01]  /*01d0*/  LDG.E R11, desc[UR6][R4.64+-0x24] ;  /* 0xffffdc06040b7981 */ /* 0x000ee2000c1e1900 */
[----:B--2---:R-:W-:-:S05]  /*01e0*/  I2FP.F32.S32 R0, R0 ;  /* 0x0000000000007245 */ /* 0x004fca0000201400 */
[----:B---3--:R-:W-:-:S05]  /*01f0*/  FMUL R11, R0, R11 ;  /* 0x0000000b000b7220 */ /* 0x008fca0000400000 */
[----:B------:R1:W-:Y:S04]  /*0200*/  STG.E desc[UR6][R6.64+-0x24], R11 ;  /* 0xffffdc0b06007986 */ /* 0x0003e8000c101906 */
[----:B------:R-:W2:Y:S04]  /*0210*/  LDG.E R0, desc[UR6][R2.64+-0x20] ;  /* 0xffffe00602007981 */ /* 0x000ea8000c1e1900 */
[----:B------:R-:W3:Y:S01]  /*0220*/  LDG.E R13, desc[UR6][R4.64+-0x20] ;  /* 0xffffe006040d7981 */ /* 0x000ee2000c1e1900 */
[----:B--2---:R-:W-:-:S05]  /*0230*/  I2FP.F32.S32 R0, R0 ;  /* 0x0000000000007245 */ /* 0x004fca0000201400 */
[----:B---3--:R-:W-:-:S05]  /*0240*/  FMUL R13, R0, R13 ;  /* 0x0000000d000d7220 */ /* 0x008fca0000400000 */
[----:B------:R2:W-:Y:S04]  /*0250*/  STG.E desc[UR6][R6.64+-0x20], R13 ;  /* 0xffffe00d06007986 */ /* 0x0005e8000c101906 */
[----:B------:R-:W3:Y:S04]  /*0260*/  LDG.E R0, desc[UR6][R2.64+-0x1c] ;  /* 0xffffe40602007981 */ /* 0x000ee8000c1e1900 */
[----:B0-----:R-:W4:Y:S01]  /*0270*/  LDG.E R9, desc[UR6][R4.64+-0x1c] ;  /* 0xffffe40604097981 */ /* 0x001f22000c1e1900 */
[----:B---3--:R-:W-:-:S05]  /*0280*/  I2FP.F32.S32 R0, R0 ;  /* 0x0000000000007245 */ /* 0x008fca0000201400 */
[----:B----4-:R-:W-:-:S05]  /*0290*/  FMUL R9, R0, R9 ;  /* 0x0000000900097220 */ /* 0x010fca0000400000 */
[----:B------:R0:W-:Y:S04]  /*02a0*/  STG.E desc[UR6][R6.64+-0x1c], R9 ;  /* 0xffffe40906007986 */ /* 0x0001e8000c101906 */
[----:B------:R-:W3:Y:S04]  /*02b0*/  LDG.E R0, desc[UR6][R2.64+-0x18] ;  /* 0xffffe80602007981 */ /* 0x000ee8000c1e1900 */
[----:B-1----:R-:W4:Y:S01]  /*02c0*/  LDG.E R11, desc[UR6][R4.64+-0x18] ;  /* 0xffffe806040b7981 */ /* 0x002f22000c1e1900 */
[----:B---3--:R-:W-:-:S05]  /*02d0*/  I2FP.F32.S32 R0, R0 ;  /* 0x0000000000007245 */ /* 0x008fca0000201400 */
[----:B----4-:R-:W-:-:S05]  /*02e0*/  FMUL R11, R0, R11 ;  /* 0x0000000b000b7220 */ /* 0x010fca0000400000 */
[----:B------:R1:W-:Y:S04]  /*02f0*/  STG.E desc[UR6][R6.64+-0x18], R11 ;  /* 0xffffe80b06007986 */ /* 0x0003e8000c101906 */
[----:B------:R-:W3:Y:S04]  /*0300*/  LDG.E R0, desc[UR6][R2.64+-0x14] ;  /* 0xffffec0602007981 */ /* 0x000ee8000c1e1900 */
[----:B--2---:R-:W2:Y:S01]  /*0310*/  LDG.E R13, desc[UR6][R4.64+-0x14] ;  /* 0xffffec06040d7981 */ /* 0x004ea2000c1e1900 */
[----:B---3--:R-:W-:-:S05]  /*0320*/  I2FP.F32.S32 R0, R0 ;  /* 0x0000000000007245 */ /* 0x008fca0000201400 */
[----:B--2---:R-:W-:-:S05]  /*0330*/  FMUL R13, R0, R13 ;  /* 0x0000000d000d7220 */ /* 0x004fca0000400000 */
        /* <DEDUP_REMOVED lines=66> */
[----:B------:R3:W4:Y:S04]  /*0760*/  LDG.E R0, desc[UR6][R2.64+0x24] ;  /* 0x0000240602007981 */ /* 0x000728000c1e1900 */
[----:B-1----:R1:W5:Y:S01]  /*0770*/  LDG.E R11, desc[UR6][R4.64+0x24] ;  /* 0x00002406040b7981 */ /* 0x002362000c1e1900 */
[----:B------:R-:W-:Y:S01]  /*0780*/  UIADD3 UR4, UPT, UPT, UR4, 0x1, URZ ;  /* 0x0000000104047890 */ /* 0x000fe2000fffe0ff */
[----:B------:R-:W-:-:S02]  /*0790*/  IADD3 R8, P1, PT, R6, 0x50, RZ ;  /* 0x0000005006087810 */ /* 0x000fc40007f3e0ff */
[----:B------:R-:W-:Y:S01]  /*07a0*/  IADD3 R10, P0, PT, R4, 0x50, RZ ;  /* 0x00000050040a7810 */ /* 0x000fe20007f1e0ff */
[----:B------:R-:W-:Y:S01]  /*07b0*/  UISETP.NE.AND UP0, UPT, UR4, 0x14, UPT ;  /* 0x000000140400788c */ /* 0x000fe2000bf05270 */
[----:B---3--:R-:W-:Y:S01]  /*07c0*/  IADD3 R2, P2, PT, R2, 0x50, RZ ;  /* 0x0000005002027810 */ /* 0x008fe20007f5e0ff */
[----:B--2---:R-:W-:Y:S01]  /*07d0*/  IMAD.X R13, RZ, RZ, R7, P1 ;  /* 0x000000ffff0d7224 */ /* 0x004fe200008e0607 */
[----:B-1----:R-:W-:Y:S02]  /*07e0*/  IADD3.X R5, PT, PT, RZ, R5, RZ, P0, !PT ;  /* 0x00000005ff057210 */ /* 0x002fe400007fe4ff */
[----:B------:R-:W-:Y:S02]  /*07f0*/  IADD3.X R3, PT, PT, RZ, R3, RZ, P2, !PT ;  /* 0x00000003ff037210 */ /* 0x000fe400017fe4ff */
[----:B----4-:R-:W-:-:S05]  /*0800*/  I2FP.F32.S32 R0, R0 ;  /* 0x0000000000007245 */ /* 0x010fca0000201400 */
[----:B-----5:R-:W-:-:S05]  /*0810*/  FMUL R11, R0, R11 ;  /* 0x0000000b000b7220 */ /* 0x020fca0000400000 */
[----:B------:R0:W-:Y:S01]  /*0820*/  STG.E desc[UR6][R6.64+0x24], R11 ;  /* 0x0000240b06007986 */ /* 0x0001e2000c101906 */
[----:B------:R-:W-:Y:S05]  /*0830*/  BRA.U UP0, `(.L_x_98) ;  /* 0xfffffff900407547 */ /* 0x000fea000b83ffff */
[----:B------:R-:W-:Y:S05]  /*0840*/  EXIT ;  /* 0x000000000000794d */ /* 0x000fea0003800000 */
.L_x_99:
        /* <DEDUP_REMOVED lines=11> */
.L_x_159:


//--------------------- .text._Z11calDistancePiPfS0_ --------------------------
	.section	.text._Z11calDistancePiPfS0_,"ax",@progbits
	.align	128
        .global         _Z11calDistancePiPfS0_
        .type           _Z11calDistancePiPfS0_,@function
        .size           _Z11calDistancePiPfS0_,(.L_x_152 - _Z11calDistancePiPfS0_)
        .other          _Z11calDistancePiPfS0_,@"STO_CUDA_ENTRY STV_DEFAULT"
_Z11calDistancePiPfS0_:
.text._Z11calDistancePiPfS0_:
[----:B------:R-:W-:Y:S01]  /*0000*/  LDC R1, c[0x0][0x37c] ;  /* 0x0000df00ff017b82 */ /* 0x000fe20000000800 */
[----:B------:R-:W0:Y:S07]  /*0010*/  S2R R5, SR_TID.X ;  /* 0x0000000000057919 */ /* 0x000e2e0000002100 */
[----:B------:R-:W0:Y:S01]  /*0020*/  S2UR UR4, SR_CTAID.X ;  /* 0x00000000000479c3 */ /* 0x000e220000002500 */
[----:B------:R-:W-:Y:S01]  /*0030*/  HFMA2 R15, -RZ, RZ, 0, 0 ;  /* 0x00000000ff0f7431 */ /* 0x000fe200000001ff */
[----:B------:R-:W1:Y:S06]  /*0040*/  LDCU.64 UR8, c[0x0][0x358] ;  /* 0x00006b00ff0877ac */ /* 0x000e6c0008000a00 */
[----:B------:R-:W0:Y:S08]  /*0050*/  LDC R0, c[0x0][0x360] ;  /* 0x0000d800ff007b82 */ /* 0x000e300000000800 */
[----:B------:R-:W2:Y:S01]  /*0060*/  LDC.64 R2, c[0x0][0x390] ;  /* 0x0000e400ff027b82 */ /* 0x000ea20000000a00 */
[----:B0-----:R-:W-:-:S04]  /*0070*/  IMAD R5, R0, UR4, R5 ;  /* 0x0000000400057c24 */ /* 0x001fc8000f8e0205 */
[----:B-1----:R-:W-:-:S07]  /*0080*/  IMAD R5, R5, 0x14, RZ ;  /* 0x0000001405057824 */ /* 0x002fce00078e02ff */
.L_x_100:
[C-C-:B-12---:R-:W-:Y:S01]  /*0090*/  IMAD.WIDE.U32 R6, R15.reuse, 0x4, R2.reuse ;  /* 0x000000040f067825 */ /* 0x146fe200078e0002 */
[C---:B------:R-:W-:Y:S02]  /*00a0*/  IADD3 R9, PT, PT, R15.reuse, 0x20, RZ ;  /* 0x000000200f097810 */ /* 0x040fe40007ffe0ff */
[C---:B------:R-:W-:Y:S02]  /*00b0*/  IADD3 R11, PT, PT, R15.reuse, 0x40, RZ ;  /* 0x000000400f0b7810 */ /* 0x040fe40007ffe0ff */
[----:B------:R-:W-:Y:S01]  /*00c0*/  STG.E desc[UR8][R6.64], RZ ;  /* 0x000000ff06007986 */ /* 0x000fe2000c101908 */
[----:B------:R-:W-:Y:S01]  /*00d0*/  IADD3 R13, PT, PT, R15, 0x60, RZ ;  /* 0x000000600f0d7810 */ /* 0x000fe20007ffe0ff */
[--C-:B------:R-:W-:Y:S02]  /*00e0*/  IMAD.WIDE.U32 R8, R9, 0x4, R2.reuse ;  /* 0x0000000409087825 */ /* 0x100fe400078e0002 */
[----:B------:R-:W-:Y:S02]  /*00f0*/  STG.E desc[UR8][R6.64+0x4], RZ ;  /* 0x000004ff06007986 */ /* 0x000fe4000c101908 */
[----:B------:R-:W-:-:S02]  /*0100*/  IMAD.WIDE.U32 R10, R11, 0x4, R2 ;  /* 0x000000040b0a7825 */ /* 0x000fc400078e0002 */
[----:B------:R-:W-:Y:S02]  /*0110*/  STG.E desc[UR8][R6.64+0x8], RZ ;  /* 0x000008ff06007986 */ /* 0x000fe4000c101908 */
[----:B------:R-:W-:Y:S02]  /*0120*/  IMAD.WIDE.U32 R12, R13, 0x4, R2 ;  /* 0x000000040d0c7825 */ /* 0x000fe400078e0002 */
[----:B------:R-:W-:Y:S04]  /*0130*/  STG.E desc[UR8][R6.64+0xc], RZ ;  /* 0x00000cff06007986 */ /* 0x000fe8000c101908 */
        /* <DEDUP_REMOVED lines=27> */
[----:B------:R0:W-:Y:S04]  /*02f0*/  STG.E desc[UR8][R6.64+0x7c], RZ ;  /* 0x00007cff06007986 */ /* 0x0001e8000c101908 */
[----:B------:R1:W-:Y:S04]  /*0300*/  STG.E desc[UR8][R8.64], RZ ;  /* 0x000000ff08007986 */ /* 0x0003e8000c101908 */
[----:B------:R1:W-:Y:S01]  /*0310*/  STG.E desc[UR8][R8.64+0x4], RZ ;  /* 0x000004ff08007986 */ /* 0x0003e2000c101908 */
[----:B0-----:R-:W-:-:S03]  /*0320*/  IADD3 R7, PT, PT, R15, 0x80, RZ ;  /* 0x000000800f077810 */ /* 0x001fc60007ffe0ff */
[----:B------:R1:W-:Y:S01]  /*0330*/  STG.E desc[UR8][R8.64+0x8], RZ ;  /* 0x000008ff08007986 */ /* 0x0003e2000c101908 */
[----:B------:R-:W-:Y:S01]  /*0340*/  IADD3 R15, PT, PT, R15, 0xa0, RZ ;  /* 0x000000a00f0f7810 */ /* 0x000fe20007ffe0ff */
[----:B------:R-:W-:Y:S02]  /*0350*/  IMAD.WIDE.U32 R6, R7, 0x4, R2 ;  /* 0x0000000407067825 */ /* 0x000fe400078e0002 */
[----:B------:R1:W-:Y:S01]  /*0360*/  STG.E desc[UR8][R8.64+0xc], RZ ;  /* 0x00000cff08007986 */ /* 0x0003e2000c101908 */
[----:B------:R-:W-:-:S03]  /*0370*/  ISETP.NE.AND P0, PT, R15, 0x30d40, PT ;  /* 0x00030d400f00780c */ /* 0x000fc60003f05270 */
[----:B------:R1:W-:Y:S04]  /*0380*/  STG.E desc[UR8][R8.64+0x10], RZ ;  /* 0x000010ff08007986 */ /* 0x0003e8000c101908 */
        /* <DEDUP_REMOVED lines=122> */
[----:B------:R1:W-:Y:S01]  /*0b30*/  STG.E desc[UR8][R6.64+0x7c], RZ ;  /* 0x00007cff06007986 */ /* 0x0003e2000c101908 */
[----:B------:R-:W-:Y:S05]  /*0b40*/  @P0 BRA `(.L_x_100) ;  /* 0xfffffff400500947 */ /* 0x000fea000383ffff */
[----:B------:R-:W-:Y:S01]  /*0b50*/  IADD3 R4, PT, PT, R5, 0x1, RZ ;  /* 0x0000000105047810 */ /* 0x000fe20007ffe0ff */
[----:B------:R-:W-:Y:S01]  /*0b60*/  UMOV UR4, URZ ;  /* 0x000000ff00047c82 */ /* 0x000fe20008000000 */
[----:B------:R-:W-:-:S07]  /*0b70*/  PRMT R3, RZ, 0x7610, R3 ;  /* 0x00007610ff037816 */ /* 0x000fce0000000003 */
.L_x_129:
[----:B------:R-:W-:-:S09]  /*0b80*/  UISETP.GT.U32.AND UP0, UPT, UR4, 0x12, UPT ;  /* 0x000000120400788c */ /* 0x000fd2000bf04070 */
[----:B0-2-4-:R-:W-:Y:S05]  /*0b90*/  BRA.U UP0, `(.L_x_101) ;  /* 0x0000001100fc7547 */ /* 0x015fea000b800000 */
[----:B-1----:R-:W0:Y:S01]  /*0ba0*/  LDC.64 R8, c[0x0][0x388] ;  /* 0x0000e200ff087b82 */ /* 0x002e220000000a00 */
[----:B------:R-:W-:Y:S02]  /*0bb0*/  UISETP.GT.U32.AND UP0, UPT, UR4, 0xf, UPT ;  /* 0x0000000f0400788c */ /* 0x000fe4000bf04070 */
[----:B------:R-:W-:Y:S01]  /*0bc0*/  IADD3 R7, PT, PT, R5, UR4, RZ ;  /* 0x0000000405077c10 */ /* 0x000fe2000fffe0ff */
[----:B------:R-:W-:Y:S02]  /*0bd0*/  UIADD3 UR7, UPT, UPT, -UR4, 0x13, URZ ;  /* 0x0000001304077890 */ /* 0x000fe4000fffe1ff */
[----:B------:R-:W-:Y:S01]  /*0be0*/  UMOV UR6, UR4 ;  /* 0x0000000400067c82 */ /* 0x000fe20008000000 */
[----:B------:R-:W-:Y:S01]  /*0bf0*/  SHF.L.U32 R13, R7, 0x1, RZ ;  /* 0x00000001070d7819 */ /* 0x000fe200000006ff */
[----:B------:R-:W1:Y:S04]  /*0c00*/  LDC.64 R10, c[0x0][0x380] ;  /* 0x0000e000ff0a7b82 */ /* 0x000e680000000a00 */
[----:B0-----:R-:W-:-:S04]  /*0c10*/  IMAD.WIDE.U32 R8, R13, 0x4, R8 ;  /* 0x000000040d087825 */ /* 0x001fc800078e0008 */
[----:B-1----:R-:W-:Y:S01]  /*0c20*/  IMAD.WIDE.U32 R10, R7, 0x4, R10 ;  /* 0x00000004070a7825 */ /* 0x002fe200078e000a */
[----:B------:R-:W-:Y:S06]  /*0c30*/  BRA.U UP0, `(.L_x_102) ;  /* 0x0000000900a07547 */ /* 0x000fec000b800000 */
[----:B------:R-:W0:Y:S01]  /*0c40*/  LDC.64 R12, c[0x0][0x390] ;  /* 0x0000e400ff0c7b82 */ /* 0x000e220000000a00 */
[----:B------:R-:W-:Y:S01]  /*0c50*/  ULOP3.LUT UR10, UR7, 0x1c, URZ, 0xc0, !UPT ;  /* 0x0000001c070a7892 */ /* 0x000fe2000f8ec0ff */
[----:B------:R-:W-:Y:S01]  /*0c60*/  UMOV UR5, URZ ;  /* 0x000000ff00057c82 */ /* 0x000fe20008000000 */
[----:B------:R-:W-:-:S05]  /*0c70*/  UMOV UR6, UR4 ;  /* 0x0000000400067c82 */ /* 0x000fca0008000000 */
[----:B------:R-:W1:Y:S08]  /*0c80*/  LDC.64 R14, c[0x0][0x388] ;  /* 0x0000e200ff0e7b82 */ /* 0x000e700000000a00 */
[----:B------:R-:W2:Y:S08]  /*0c90*/  LDC.64 R16, c[0x0][0x380] ;  /* 0x0000e000ff107b82 */ /* 0x000eb00000000a00 */
[----:B------:R-:W3:Y:S02]  /*0ca0*/  LDC.64 R18, c[0x0][0x388] ;  /* 0x0000e200ff127b82 */ /* 0x000ee40000000a00 */
.L_x_117:
[----:B------:R-:W-:Y:S01]  /*0cb0*/  IADD3 R2, PT, PT, R4, UR6, RZ ;  /* 0x0000000604027c10 */ /* 0x000fe2000fffe0ff */
[----:B----4-:R-:W4:Y:S03]  /*0cc0*/  LDG.E R22, desc[UR8][R8.64+0x4] ;  /* 0x0000040808167981 */ /* 0x010f26000c1e1900 */
[----:B------:R-:W-:Y:S01]  /*0cd0*/  SHF.L.U32 R2, R2, 0x1, RZ ;  /* 0x0000000102027819 */ /* 0x000fe200000006ff */
[----:B------:R-:W4:Y:S04]  /*0ce0*/  LDG.E R0, desc[UR8][R8.64] ;  /* 0x0000000808007981 */ /* 0x000f28000c1e1900 */
[----:B---3--:R-:W-:Y:S01]  /*0cf0*/  IMAD.WIDE.U32 R6, R2, 0x4, R18 ;  /* 0x0000000402067825 */ /* 0x008fe200078e0012 */
[----:B------:R-:W-:Y:S01]  /*0d00*/  IADD3 R21, PT, PT, R5, UR6, RZ ;  /* 0x0000000605157c10 */ /* 0x000fe2000fffe0ff */
[----:B------:R3:W5:Y:S04]  /*0d10*/  LDG.E R26, desc[UR8][R10.64] ;  /* 0x000000080a1a7981 */ /* 0x000768000c1e1900 */
[----:B------:R-:W4:Y:S04]  /*0d20*/  LDG.E R25, desc[UR8][R6.64+0x4] ;  /* 0x0000040806197981 */ /* 0x000f28000c1e1900 */
[----:B------:R-:W3:Y:S01]  /*0d30*/  LDG.E R23, desc[UR8][R6.64] ;  /* 0x0000000806177981 */ /* 0x000ee2000c1e1900 */
[----:B--2---:R-:W-:-:S05]  /*0d40*/  IMAD.WIDE.U32 R20, R21, 0x4, R16 ;  /* 0x0000000415147825 */ /* 0x004fca00078e0010 */
[----:B------:R2:W5:Y:S01]  /*0d50*/  LDG.E R28, desc[UR8][R20.64+0x4] ;  /* 0x00000408141c7981 */ /* 0x000562000c1e1900 */
[----:B------:R-:W-:Y:S01]  /*0d60*/  BSSY.RECONVERGENT B0, `(.L_x_103) ;  /* 0x0000015000007945 */ /* 0x000fe20003800200 */
[----:B----4-:R-:W-:-:S04]  /*0d70*/  FSETP.GT.AND P0, PT, R25, R22, PT ;  /* 0x000000161900720b */ /* 0x010fc80003f04000 */
[----:B------:R-:W-:Y:S02]  /*0d80*/  FSEL R24, R25, R22, P0 ;  /* 0x0000001619187208 */ /* 0x000fe40000000000 */
[----:B------:R-:W-:Y:S01]  /*0d90*/  FSEL R25, R22, R25, P0 ;  /* 0x0000001916197208 */ /* 0x000fe20000000000 */
[----:B---3--:R-:W-:-:S04]  /*0da0*/  FADD R0, -R0, R23 ;  /* 0x0000001700007221 */ /* 0x008fc80000000100 */
[----:B------:R-:W-:-:S04]  /*0db0*/  FADD R24, R24, -R25 ;  /* 0x8000001918187221 */ /* 0x000fc80000000000 */
[----:B------:R-:W-:-:S04]  /*0dc0*/  FMUL R7, R24, R24 ;  /* 0x0000001818077220 */ /* 0x000fc80000400000 */
[----:B------:R-:W-:-:S05]  /*0dd0*/  FFMA R22, R0, R0, R7 ;  /* 0x0000000000167223 */ /* 0x000fca0000000007 */
[----:B------:R-:W-:Y:S01]  /*0de0*/  IADD3 R0, PT, PT, R22, -0xd000000, RZ ;  /* 0xf300000016007810 */ /* 0x000fe20007ffe0ff */
[----:B------:R2:W3:Y:S03]  /*0df0*/  MUFU.RSQ R7, R22 ;  /* 0x0000001600077308 */ /* 0x0004e60000001400 */
[----:B------:R-:W-:-:S13]  /*0e00*/  ISETP.GT.U32.AND P0, PT, R0, 0x727fffff, PT ;  /* 0x727fffff0000780c */ /* 0x000fda0003f04070 */
[----:B--2---:R-:W-:Y:S05]  /*0e10*/  @!P0 BRA `(.L_x_104) ;  /* 0x0000000000148947 */ /* 0x004fea0003800000 */
[----:B------:R-:W-:Y:S02]  /*0e20*/  MOV R0, R22 ;  /* 0x0000001600007202 */ /* 0x000fe40000000f00 */
[----:B------:R-:W-:-:S07]  /*0e30*/  MOV R6, 0xe50 ;  /* 0x00000e5000067802 */ /* 0x000fce0000000f00 */
[----:B01-3-5:R-:W-:Y:S05]  /*0e40*/  CALL.REL.NOINC `($__internal_2_$__cuda_sm20_sqrt_rn_f32_slowpath) ;  /* 0x0000001000647944 */ /* 0x02bfea0003c00000 */
[----:B------:R-:W-:Y:S01]  /*0e50*/  MOV R27, R22 ;  /* 0x00000016001b7202 */ /* 0x000fe20000000f00 */
[----:B------:R-:W-:Y:S06]  /*0e60*/  BRA `(.L_x_105) ;  /* 0x0000000000107947 */ /* 0x000fec0003800000 */
.L_x_104:
[----:B---3--:R-:W-:Y:S01]  /*0e70*/  FMUL.FTZ R27, R22, R7 ;  /* 0x00000007161b7220 */ /* 0x008fe20000410000 */
[----:B------:R-:W-:-:S03]  /*0e80*/  FMUL.FTZ R6, R7, 0.5 ;  /* 0x3f00000007067820 */ /* 0x000fc60000410000 */
[----:B------:R-:W-:-:S04]  /*0e90*/  FFMA R0, -R27, R27, R22 ;  /* 0x0000001b1b007223 */ /* 0x000fc80000000116 */
[----:B------:R-:W-:-:S07]  /*0ea0*/  FFMA R27, R0, R6, R27 ;  /* 0x00000006001b7223 */ /* 0x000fce000000001b */
.L_x_105:
[----:B------:R-:W-:Y:S05]  /*0eb0*/  BSYNC.RECONVERGENT B0 ;  /* 0x0000000000007941 */ /* 0x000fea0003800200 */
.L_x_103:
[C---:B-----5:R-:W-:Y:S02]  /*0ec0*/  IADD3 R7, PT, PT, R5.reuse, R26, RZ ;  /* 0x0000001a05077210 */ /* 0x060fe40007ffe0ff */
[----:B------:R-:W-:Y:S02]  /*0ed0*/  IADD3 R23, PT, PT, R5, R28, RZ ;  /* 0x0000001c05177210 */ /* 0x000fe40007ffe0ff */
[----:B------:R-:W-:Y:S01]  /*0ee0*/  IADD3 R25, PT, PT, R2, 0x2, RZ ;  /* 0x0000000202197810 */ /* 0x000fe20007ffe0ff */
[----:B------:R-:W-:Y:S02]  /*0ef0*/  IMAD R7, R7, 0x14, R28 ;  /* 0x0000001407077824 */ /* 0x000fe400078e021c */
[----:B------:R-:W-:Y:S02]  /*0f00*/  IMAD R23, R23, 0x14, R26 ;  /* 0x0000001417177824 */ /* 0x000fe400078e021a */
[----:B0-----:R-:W-:-:S04]  /*0f10*/  IMAD.WIDE R6, R7, 0x4, R12 ;  /* 0x0000000407067825 */ /* 0x001fc800078e020c */
[----:B------:R-:W-:Y:S01]  /*0f20*/  IMAD.WIDE R22, R23, 0x4, R12 ;  /* 0x0000000417167825 */ /* 0x000fe200078e020c */
[----:B------:R0:W-:Y:S03]  /*0f30*/  STG.E desc[UR8][R6.64], R27 ;  /* 0x0000001b06007986 */ /* 0x0001e6000c101908 */
[----:B-1----:R-:W-:Y:S01]  /*0f40*/  IMAD.WIDE.U32 R24, R25, 0x4, R14 ;  /* 0x0000000419187825 */ /* 0x002fe200078e000e */
[----:B------:R1:W-:Y:S04]  /*0f50*/  STG.E desc[UR8][R22.64], R27 ;  /* 0x0000001b16007986 */ /* 0x0003e8000c101908 */
[----:B------:R-:W2:Y:S04]  /*0f60*/  LDG.E R29, desc[UR8][R8.64+0x4] ;  /* 0x00000408081d7981 */ /* 0x000ea8000c1e1900 */
[----:B0-----:R-:W2:Y:S04]  /*0f70*/  LDG.E R6, desc[UR8][R24.64+0x4] ;  /* 0x0000040818067981 */ /* 0x001ea8000c1e1900 */
[----:B------:R-:W3:Y:S04]  /*0f80*/  LDG.E R0, desc[UR8][R8.64] ;  /* 0x0000000808007981 */ /* 0x000ee8000c1e1900 */
[----:B------:R1:W5:Y:S04]  /*0f90*/  LDG.E R26, desc[UR8][R10.64] ;  /* 0x000000080a1a7981 */ /* 0x000368000c1e1900 */
[----:B------:R-:W3:Y:S04]  /*0fa0*/  LDG.E R25, desc[UR8][R24.64] ;  /* 0x0000000818197981 */ /* 0x000ee8000c1e1900 */
[----:B------:R1:W5:Y:S01]  /*0fb0*/  LDG.E R28, desc[UR8][R20.64+0x8] ;  /* 0x00000808141c7981 */ /* 0x000362000c1e1900 */
[----:B------:R-:W-:Y:S01]  /*0fc0*/  BSSY.RECONVERGENT B0, `(.L_x_106) ;  /* 0x0000014000007945 */ /* 0x000fe20003800200 */
[----:B--2---:R-:W-:-:S04]  /*0fd0*/  FSETP.GT.AND P0, PT, R6, R29, PT ;  /* 0x0000001d0600720b */ /* 0x004fc80003f04000 */
[----:B------:R-:W-:Y:S02]  /*0fe0*/  FSEL R7, R6, R29, P0 ;  /* 0x0000001d06077208 */ /* 0x000fe40000000000 */
[----:B------:R-:W-:-:S05]  /*0ff0*/  FSEL R29, R29, R6, P0 ;  /* 0x000000061d1d7208 */ /* 0x000fca0000000000 */
[----:B------:R-:W-:Y:S01]  /*1000*/  FADD R7, R7, -R29 ;  /* 0x8000001d07077221 */ /* 0x000fe20000000000 */
[----:B---3--:R-:W-:-:S03]  /*1010*/  FADD R0, -R0, R25 ;  /* 0x0000001900007221 */ /* 0x008fc60000000100 */
[----:B------:R-:W-:-:S04]  /*1020*/  FMUL R7, R7, R7 ;  /* 0x0000000707077220 */ /* 0x000fc80000400000 */
[----:B------:R-:W-:-:S05]  /*1030*/  FFMA R7, R0, R0, R7 ;  /* 0x0000000000077223 */ /* 0x000fca0000000007 */
[----:B------:R-:W-:Y:S01]  /*1040*/  IADD3 R0, PT, PT, R7, -0xd000000, RZ ;  /* 0xf300000007007810 */ /* 0x000fe20007ffe0ff */
[----:B------:R1:W0:Y:S03]  /*1050*/  MUFU.RSQ R6, R7 ;  /* 0x0000000700067308 */ /* 0x0002260000001400 */
[----:B------:R-:W-:-:S13]  /*1060*/  ISETP.GT.U32.AND P0, PT, R0, 0x727fffff, PT ;  /* 0x727fffff0000780c */ /* 0x000fda0003f04070 */
[----:B-1----:R-:W-:Y:S05]  /*1070*/  @!P0 BRA `(.L_x_107) ;  /* 0x0000000000108947 */ /* 0x002fea0003800000 */
[----:B------:R-:W-:Y:S02]  /*1080*/  MOV R0, R7 ;  /* 0x0000000700007202 */ /* 0x000fe40000000f00 */
[----:B0-----:R-:W-:-:S07]  /*1090*/  MOV R6, 0x10b0 ;  /* 0x000010b000067802 */ /* 0x001fce0000000f00 */
[----:B-----5:R-:W-:Y:S05]  /*10a0*/  CALL.REL.NOINC `($__internal_2_$__cuda_sm20_sqrt_rn_f32_slowpath) ;  /* 0x0000000c00cc7944 */ /* 0x020fea0003c00000 */
[----:B------:R-:W-:Y:S05]  /*10b0*/  BRA `(.L_x_108) ;  /* 0x0000000000107947 */ /* 0x000fea0003800000 */
.L_x_107:
[----:B0-----:R-:W-:Y:S01]  /*10c0*/  FMUL.FTZ R22, R7, R6 ;  /* 0x0000000607167220 */ /* 0x001fe20000410000 */
[----:B------:R-:W-:-:S03]  /*10d0*/  FMUL.FTZ R0, R6, 0.5 ;  /* 0x3f00000006007820 */ /* 0x000fc60000410000 */
[----:B------:R-:W-:-:S04]  /*10e0*/  FFMA R7, -R22, R22, R7 ;  /* 0x0000001616077223 */ /* 0x000fc80000000107 */
[----:B------:R-:W-:-:S07]  /*10f0*/  FFMA R22, R7, R0, R22 ;  /* 0x0000000007167223 */ /* 0x000fce0000000016 */
.L_x_108:
[----:B------:R-:W-:Y:S05]  /*1100*/  BSYNC.RECONVERGENT B0 ;  /* 0x0000000000007941 */ /* 0x000fea0003800200 */
.L_x_106:
[C---:B-----5:R-:W-:Y:S02]  /*1110*/  IADD3 R7, PT, PT, R5.reuse, R26, RZ ;  /* 0x0000001a05077210 */ /* 0x060fe40007ffe0ff */
[----:B------:R-:W-:Y:S02]  /*1120*/  IADD3 R23, PT, PT, R5, R28, RZ ;  /* 0x0000001c05177210 */ /* 0x000fe40007ffe0ff */
[----:B------:R-:W-:Y:S01]  /*1130*/  IADD3 R25, PT, PT, R2, 0x4, RZ ;  /* 0x0000000402197810 */ /* 0x000fe20007ffe0ff */
[----:B------:R-:W-:Y:S02]  /*1140*/  IMAD R7, R7, 0x14, R28 ;  /* 0x0000001407077824 */ /* 0x000fe400078e021c */
[----:B------:R-:W-:Y:S02]  /*1150*/  IMAD R23, R23, 0x14, R26 ;  /* 0x0000001417177824 */ /* 0x000fe400078e021a */
[----:B------:R-:W-:-:S04]  /*1160*/  IMAD.WIDE R6, R7, 0x4, R12 ;  /* 0x0000000407067825 */ /* 0x000fc800078e020c */
[----:B------:R-:W-:Y:S01]  /*1170*/  IMAD.WIDE R28, R23, 0x4, R12 ;  /* 0x00000004171c7825 */ /* 0x000fe200078e020c */
[----:B------:R0:W-:Y:S03]  /*1180*/  STG.E desc[UR8][R6.64], R22 ;  /* 0x0000001606007986 */ /* 0x0001e6000c101908 */
[----:B------:R-:W-:Y:S01]  /*1190*/  IMAD.WIDE.U32 R24, R25, 0x4, R14 ;  /* 0x0000000419187825 */ /* 0x000fe200078e000e */
[----:B------:R1:W-:Y:S04]  /*11a0*/  STG.E desc[UR8][R28.64], R22 ;  /* 0x000000161c007986 */ /* 0x0003e8000c101908 */
[----:B------:R-:W2:Y:S04]  /*11b0*/  LDG.E R23, desc[UR8][R8.64+0x4] ;  /* 0x0000040808177981 */ /* 0x000ea8000c1e1900 */
[----:B0-----:R-:W2:Y:S04]  /*11c0*/  LDG.E R6, desc[UR8][R24.64+0x4] ;  /* 0x0000040818067981 */ /* 0x001ea8000c1e1900 */
[----:B------:R-:W3:Y:S04]  /*11d0*/  LDG.E R27, desc[UR8][R24.64] ;  /* 0x00000008181b7981 */ /* 0x000ee8000c1e1900 */
[----:B------:R-:W3:Y:S04]  /*11e0*/  LDG.E R0, desc[UR8][R8.64] ;  /* 0x0000000808007981 */ /* 0x000ee8000c1e1900 */
[----:B------:R1:W5:Y:S04]  /*11f0*/  LDG.E R2, desc[UR8][R10.64] ;  /* 0x000000080a027981 */ /* 0x000368000c1e1900 */
        /* <DEDUP_REMOVED lines=13> */
[----:B------:R-:W-:Y:S01]  /*12d0*/  BSSY.RECONVERGENT B1, `(.L_x_111) ;  /* 0x0000004000017945 */ /* 0x000fe20003800200 */
[----:B------:R-:W-:Y:S02]  /*12e0*/  MOV R0, R7 ;  /* 0x0000000700007202 */ /* 0x000fe40000000f00 */
[----:B0-----:R-:W-:-:S07]  /*12f0*/  MOV R6, 0x1310 ;  /* 0x0000131000067802 */ /* 0x001fce0000000f00 */
[----:B-----5:R-:W-:Y:S05]  /*1300*/  CALL.REL.NOINC `($__internal_2_$__cuda_sm20_sqrt_rn_f32_slowpath) ;  /* 0x0000000c00347944 */ /* 0x020fea0003c00000 */
[----:B------:R-:W-:Y:S05]  /*1310*/  BSYNC.RECONVERGENT B1 ;  /* 0x0000000000017941 */ /* 0x000fea0003800200 */
.L_x_111:
[----:B------:R-:W-:Y:S05]  /*1320*/  BRA `(.L_x_112) ;  /* 0x0000000000107947 */ /* 0x000fea0003800000 */
.L_x_110:
[----:B0-----:R-:W-:Y:S01]  /*1330*/  FMUL.FTZ R22, R7, R6 ;  /* 0x0000000607167220 */ /* 0x001fe20000410000 */
[----:B------:R-:W-:-:S03]  /*1340*/  FMUL.FTZ R0, R6, 0.5 ;  /* 0x3f00000006007820 */ /* 0x000fc60000410000 */
[----:B------:R-:W-:-:S04]  /*1350*/  FFMA R7, -R22, R22, R7 ;  /* 0x0000001616077223 */ /* 0x000fc80000000107 */
[----:B------:R-:W-:-:S07]  /*1360*/  FFMA R22, R7, R0, R22 ;  /* 0x0000000007167223 */ /* 0x000fce0000000016 */
.L_x_112:
[----:B------:R-:W-:Y:S05]  /*1370*/  BSYNC.RECONVERGENT B0 ;  /* 0x0000000000007941 */ /* 0x000fea0003800200 */
.L_x_109:
[----:B------:R-:W-:Y:S01]  /*1380*/  UIADD3 UR6, UPT, UPT, UR6, 0x4, URZ ;  /* 0x0000000406067890 */ /* 0x000fe2000fffe0ff */
[C---:B-----5:R-:W-:Y:S02]  /*1390*/  IADD3 R7, PT, PT, R5.reuse, R2, RZ ;  /* 0x0000000205077210 */ /* 0x060fe40007ffe0ff */
[----:B------:R-:W-:-:S03]  /*13a0*/  IADD3 R23, PT, PT, R5, R26, RZ ;  /* 0x0000001a05177210 */ /* 0x000fc60007ffe0ff */
[----:B------:R-:W-:Y:S01]  /*13b0*/  IADD3 R0, PT, PT, R5, UR6, RZ ;  /* 0x0000000605007c10 */ /* 0x000fe2000fffe0ff */
[----:B------:R-:W-:Y:S02]  /*13c0*/  IMAD R7, R7, 0x14, R26 ;  /* 0x0000001407077824 */ /* 0x000fe400078e021a */
[----:B------:R-:W-:Y:S01]  /*13d0*/  IMAD R23, R23, 0x14, R2 ;  /* 0x0000001417177824 */ /* 0x000fe200078e0202 */
[----:B------:R-:W-:Y:S01]  /*13e0*/  SHF.L.U32 R25, R0, 0x1, RZ ;  /* 0x0000000100197819 */ /* 0x000fe200000006ff */
[----:B------:R-:W-:-:S04]  /*13f0*/  IMAD.WIDE R6, R7, 0x4, R12 ;  /* 0x0000000407067825 */ /* 0x000fc800078e020c */
[----:B------:R-:W-:Y:S01]  /*1400*/  IMAD.WIDE R26, R23, 0x4, R12 ;  /* 0x00000004171a7825 */ /* 0x000fe200078e020c */
[----:B------:R0:W-:Y:S03]  /*1410*/  STG.E desc[UR8][R6.64], R22 ;  /* 0x0000001606007986 */ /* 0x0001e6000c101908 */
[----:B------:R-:W-:Y:S01]  /*1420*/  IMAD.WIDE.U32 R24, R25, 0x4, R14 ;  /* 0x0000000419187825 */ /* 0x000fe200078e000e */
[----:B------:R1:W-:Y:S04]  /*1430*/  STG.E desc[UR8][R26.64], R22 ;  /* 0x000000161a007986 */ /* 0x0003e8000c101908 */
[----:B------:R-:W2:Y:S04]  /*1440*/  LDG.E R28, desc[UR8][R24.64+0x4] ;  /* 0x00000408181c7981 */ /* 0x000ea8000c1e1900 */
[----:B------:R-:W2:Y:S04]  /*1450*/  LDG.E R23, desc[UR8][R8.64+0x4] ;  /* 0x0000040808177981 */ /* 0x000ea8000c1e1900 */
[----:B------:R-:W3:Y:S04]  /*1460*/  LDG.E R29, desc[UR8][R24.64] ;  /* 0x00000008181d7981 */ /* 0x000ee8000c1e1900 */
[----:B------:R-:W3:Y:S04]  /*1470*/  LDG.E R0, desc[UR8][R8.64] ;  /* 0x0000000808007981 */ /* 0x000ee8000c1e1900 */
[----:B------:R-:W5:Y:S04]  /*1480*/  LDG.E R2, desc[UR8][R10.64] ;  /* 0x000000080a027981 */ /* 0x000f68000c1e1900 */
[----:B------:R4:W5:Y:S01]  /*1490*/  LDG.E R20, desc[UR8][R20.64+0x10] ;  /* 0x0000100814147981 */ /* 0x000962000c1e1900 */
[----:B------:R-:W-:Y:S01]  /*14a0*/  BSSY.RECONVERGENT B0, `(.L_x_113) ;  /* 0x0000016000007945 */ /* 0x000fe20003800200 */
[----:B--2---:R-:W-:-:S04]  /*14b0*/  FSETP.GT.AND P0, PT, R28, R23, PT ;  /* 0x000000171c00720b */ /* 0x004fc80003f04000 */
[----:B----4-:R-:W-:Y:S02]  /*14c0*/  FSEL R21, R28, R23, P0 ;  /* 0x000000171c157208 */ /* 0x010fe40000000000 */
[----:B------:R-:W-:-:S05]  /*14d0*/  FSEL R28, R23, R28, P0 ;  /* 0x0000001c171c7208 */ /* 0x000fca0000000000 */
[----:B------:R-:W-:Y:S01]  /*14e0*/  FADD R28, R21, -R28 ;  /* 0x8000001c151c7221 */ /* 0x000fe20000000000 */
[----:B---3--:R-:W-:-:S03]  /*14f0*/  FADD R0, -R0, R29 ;  /* 0x0000001d00007221 */ /* 0x008fc60000000100 */
[----:B0-----:R-:W-:-:S04]  /*1500*/  FMUL R7, R28, R28 ;  /* 0x0000001c1c077220 */ /* 0x001fc80000400000 */
        /* <DEDUP_REMOVED lines=10> */
.L_x_115:
[----:B------:R-:W-:Y:S05]  /*15b0*/  BRA `(.L_x_116) ;  /* 0x0000000000107947 */ /* 0x000fea0003800000 */
.L_x_114:
[----:B0-----:R-:W-:Y:S01]  /*15c0*/  FMUL.FTZ R22, R7, R6 ;  /* 0x0000000607167220 */ /* 0x001fe20000410000 */
[----:B------:R-:W-:-:S03]  /*15d0*/  FMUL.FTZ R0, R6, 0.5 ;  /* 0x3f00000006007820 */ /* 0x000fc60000410000 */
[----:B------:R-:W-:-:S04]  /*15e0*/  FFMA R7, -R22, R22, R7 ;  /* 0x0000001616077223 */ /* 0x000fc80000000107 */
[----:B------:R-:W-:-:S07]  /*15f0*/  FFMA R22, R7, R0, R22 ;  /* 0x0000000007167223 */ /* 0x000fce0000000016 */
.L_x_116:
[----:B------:R-:W-:Y:S05]  /*1600*/  BSYNC.RECONVERGENT B0 ;  /* 0x0000000000007941 */ /* 0x000fea0003800200 */
.L_x_113:
[C---:B-----5:R-:W-:Y:S01]  /*1610*/  IADD3 R7, PT, PT, R5.reuse, R2, RZ ;  /* 0x0000000205077210 */ /* 0x060fe20007ffe0ff */
[----:B------:R-:W-:Y:S01]  /*1620*/  UIADD3 UR5, UPT, UPT, UR5, 0x4, URZ ;  /* 0x0000000405057890 */ /* 0x000fe2000fffe0ff */
[----:B------:R-:W-:-:S03]  /*1630*/  IADD3 R21, PT, PT, R5, R20, RZ ;  /* 0x0000001405157210 */ /* 0x000fc60007ffe0ff */
[----:B------:R-:W-:Y:S01]  /*1640*/  IMAD R7, R7, 0x14, R20 ;  /* 0x0000001407077824 */ /* 0x000fe200078e0214 */
[----:B------:R-:W-:Y:S01]  /*1650*/  UISETP.NE.AND UP0, UPT, UR5, UR10, UPT ;  /* 0x0000000a0500728c */ /* 0x000fe2000bf05270 */
[----:B------:R-:W-:Y:S02]  /*1660*/  IMAD R21, R21, 0x14, R2 ;  /* 0x0000001415157824 */ /* 0x000fe400078e0202 */
[----:B------:R-:W-:-:S04]  /*1670*/  IMAD.WIDE R6, R7, 0x4, R12 ;  /* 0x0000000407067825 */ /* 0x000fc800078e020c */
[----:B------:R-:W-:Y:S01]  /*1680*/  IMAD.WIDE R20, R21, 0x4, R12 ;  /* 0x0000000415147825 */ /* 0x000fe200078e020c */
[----:B------:R4:W-:Y:S04]  /*1690*/  STG.E desc[UR8][R6.64], R22 ;  /* 0x0000001606007986 */ /* 0x0009e8000c101908 */
[----:B------:R4:W-:Y:S01]  /*16a0*/  STG.E desc[UR8][R20.64], R22 ;  /* 0x0000001614007986 */ /* 0x0009e2000c101908 */
[----:B------:R-:W-:Y:S05]  /*16b0*/  BRA.U UP0, `(.L_x_117) ;  /* 0xfffffff5007c7547 */ /* 0x000fea000b83ffff */
.L_x_102:
[----:B------:R-:W-:-:S09]  /*16c0*/  ULOP3.LUT UP0, URZ, UR7, 0x3, URZ, 0xc0, !UPT ;  /* 0x0000000307ff7892 */ /* 0x000fd2000f80c0ff */
[----:B------:R-:W-:Y:S05]  /*16d0*/  BRA.U !UP0, `(.L_x_101) ;  /* 0x00000009082c7547 */ /* 0x000fea000b800000 */
[----:B------:R-:W-:-:S04]  /*16e0*/  LOP3.LUT R0, R3, 0x3, RZ, 0xc0, !PT ;  /* 0x0000000303007812 */ /* 0x000fc800078ec0ff */
[----:B------:R-:W-:-:S13]  /*16f0*/  ISETP.NE.AND P0, PT, R0, 0x2, PT ;  /* 0x000000020000780c */ /* 0x000fda0003f05270 */
[----:B------:R-:W-:Y:S05]  /*1700*/  @!P0 BRA `(.L_x_118) ;  /* 0x0000000400608947 */ /* 0x000fea0003800000 */
[----:B----4-:R-:W0:Y:S01]  /*1710*/  LDC.64 R6, c[0x0][0x388] ;  /* 0x0000e200ff067b82 */ /* 0x010e220000000a00 */
[----:B------:R-:W-:Y:S01]  /*1720*/  IADD3 R0, PT, PT, R4, UR6, RZ ;  /* 0x0000000604007c10 */ /* 0x000fe2000fffe0ff */
[----:B------:R-:W2:Y:S01]  /*1730*/  LDG.E R15, desc[UR8][R8.64+0x4] ;  /* 0x00000408080f7981 */ /* 0x000ea2000c1e1900 */
[----:B------:R-:W1:Y:S02]  /*1740*/  LDCU.64 UR10, c[0x0][0x380] ;  /* 0x00007000ff0a77ac */ /* 0x000e640008000a00 */
[----:B------:R-:W-:Y:S01]  /*1750*/  SHF.L.U32 R13, R0, 0x1, RZ ;  /* 0x00000001000d7819 */ /* 0x000fe200000006ff */
[----:B------:R3:W5:Y:S04]  /*1760*/  LDG.E R14, desc[UR8][R10.64] ;  /* 0x000000080a0e7981 */ /* 0x000768000c1e1900 */
[----:B------:R-:W4:Y:S01]  /*1770*/  LDG.E R0, desc[UR8][R8.64] ;  /* 0x0000000808007981 */ /* 0x000f22000c1e1900 */
[----:B0-----:R-:W-:-:S05]  /*1780*/  IMAD.WIDE.U32 R6, R13, 0x4, R6 ;  /* 0x000000040d067825 */ /* 0x001fca00078e0006 */
[----:B------:R-:W2:Y:S04]  /*1790*/  LDG.E R16, desc[UR8][R6.64+0x4] ;  /* 0x0000040806107981 */ /* 0x000ea8000c1e1900 */
[----:B------:R-:W4:Y:S01]  /*17a0*/  LDG.E R17, desc[UR8][R6.64] ;  /* 0x0000000806117981 */ /* 0x000f22000c1e1900 */
[----:B------:R-:W-:-:S04]  /*17b0*/  IADD3 R2, P0, PT, R5, UR6, RZ ;  /* 0x0000000605027c10 */ /* 0x000fc8000ff1e0ff */
[----:B------:R-:W-:Y:S02]  /*17c0*/  IADD3.X R13, PT, PT, RZ, RZ, RZ, P0, !PT ;  /* 0x000000ffff0d7210 */ /* 0x000fe400007fe4ff */
[----:B-1----:R-:W-:-:S04]  /*17d0*/  LEA R12, P0, R2, UR10, 0x2 ;  /* 0x0000000a020c7c11 */ /* 0x002fc8000f8010ff */
[----:B------:R-:W-:-:S05]  /*17e0*/  LEA.HI.X R13, R2, UR11, R13, 0x2, P0 ;  /* 0x0000000b020d7c11 */ /* 0x000fca00080f140d */
[----:B------:R3:W5:Y:S01]  /*17f0*/  LDG.E R2, desc[UR8][R12.64+0x4] ;  /* 0x000004080c027981 */ /* 0x000762000c1e1900 */
[----:B------:R-:W-:Y:S01]  /*1800*/  BSSY.RECONVERGENT B0, `(.L_x_119) ;  /* 0x0000016000007945 */ /* 0x000fe20003800200 */
[----:B--2---:R-:W-:-:S04]  /*1810*/  FSETP.GT.AND P0, PT, R16, R15, PT ;  /* 0x0000000f1000720b */ /* 0x004fc80003f04000 */
[----:B------:R-:W-:Y:S02]  /*1820*/  FSEL R18, R16, R15, P0 ;  /* 0x0000000f10127208 */ /* 0x000fe40000000000 */
[----:B------:R-:W-:Y:S01]  /*1830*/  FSEL R15, R15, R16, P0 ;  /* 0x000000100f0f7208 */ /* 0x000fe20000000000 */
[----:B----4-:R-:W-:-:S04]  /*1840*/  FADD R0, -R0, R17 ;  /* 0x0000001100007221 */ /* 0x010fc80000000100 */
[----:B------:R-:W-:-:S04]  /*1850*/  FADD R15, R18, -R15 ;  /* 0x8000000f120f7221 */ /* 0x000fc80000000000 */
[----:B------:R-:W-:-:S04]  /*1860*/  FMUL R15, R15, R15 ;  /* 0x0000000f0f0f7220 */ /* 0x000fc80000400000 */
[----:B------:R-:W-:-:S05]  /*1870*/  FFMA R15, R0, R0, R15 ;  /* 0x00000000000f7223 */ /* 0x000fca000000000f */
[----:B------:R-:W-:Y:S01]  /*1880*/  IADD3 R0, PT, PT, R15, -0xd000000, RZ ;  /* 0xf30000000f007810 */ /* 0x000fe20007ffe0ff */
[----:B------:R3:W0:Y:S03]  /*1890*/  MUFU.RSQ R6, R15 ;  /* 0x0000000f00067308 */ /* 0x0006260000001400 */
[----:B------:R-:W-:-:S13]  /*18a0*/  ISETP.GT.U32.AND P0, PT, R0, 0x727fffff, PT ;  /* 0x727fffff0000780c */ /* 0x000fda0003f04070 */
[----:B---3--:R-:W-:Y:S05]  /*18b0*/  @!P0 BRA `(.L_x_120) ;  /* 0x0000000000188947 */ /* 0x008fea0003800000 */
[----:B------:R-:W-:Y:S01]  /*18c0*/  BSSY.RECONVERGENT B1, `(.L_x_121) ;  /* 0x0000004000017945 */ /* 0x000fe20003800200 */
[----:B------:R-:W-:Y:S02]  /*18d0*/  MOV R0, R15 ;  /* 0x0000000f00007202 */ /* 0x000fe40000000f00 */
[----:B0-----:R-:W-:-:S07]  /*18e0*/  MOV R6, 0x1900 ;  /* 0x0000190000067802 */ /* 0x001fce0000000f00 */
[----:B-----5:R-:W-:Y:S05]  /*18f0*/  CALL.REL.NOINC `($__internal_2_$__cuda_sm20_sqrt_rn_f32_slowpath) ;  /* 0x0000000400b87944 */ /* 0x020fea0003c00000 */
[----:B------:R-:W-:Y:S05]  /*1900*/  BSYNC.RECONVERGENT B1 ;  /* 0x0000000000017941 */ /* 0x000fea0003800200 */
.L_x_121:
[----:B------:R-:W-:Y:S05]  /*1910*/  BRA `(.L_x_122) ;  /* 0x0000000000107947 */ /* 0x000fea0003800000 */
.L_x_120:
[----:B0-----:R-:W-:Y:S01]  /*1920*/  FMUL.FTZ R22, R15, R6 ;  /* 0x000000060f167220 */ /* 0x001fe20000410000 */
[----:B------:R-:W-:-:S03]  /*1930*/  FMUL.FTZ R0, R6, 0.5 ;  /* 0x3f00000006007820 */ /* 0x000fc60000410000 */
[----:B------:R-:W-:-:S04]  /*1940*/  FFMA R7, -R22, R22, R15 ;  /* 0x0000001616077223 */ /* 0x000fc8000000010f */
[----:B------:R-:W-:-:S07]  /*1950*/  FFMA R22, R7, R0, R22 ;  /* 0x0000000007167223 */ /* 0x000fce0000000016 */
.L_x_122:
[----:B------:R-:W-:Y:S05]  /*1960*/  BSYNC.RECONVERGENT B0 ;  /* 0x0000000000007941 */ /* 0x000fea0003800200 */
.L_x_119:
[----:B------:R-:W0:Y:S01]  /*1970*/  LDC.64 R16, c[0x0][0x390] ;  /* 0x0000e400ff107b82 */ /* 0x000e220000000a00 */
[----:B------:R-:W-:Y:S01]  /*1980*/  UIADD3 UR6, UPT, UPT, UR6, 0x2, URZ ;  /* 0x0000000206067890 */ /* 0x000fe2000fffe0ff */
[C---:B-----5:R-:W-:Y:S02]  /*1990*/  IADD3 R15, PT, PT, R5.reuse, R14, RZ ;  /* 0x0000000e050f7210 */ /* 0x060fe40007ffe0ff */
[----:B------:R-:W-:-:S03]  /*19a0*/  IADD3 R19, PT, PT, R5, R2, RZ ;  /* 0x0000000205137210 */ /* 0x000fc60007ffe0ff */
[----:B------:R-:W-:Y:S01]  /*19b0*/  IADD3 R0, PT, PT, R5, UR6, RZ ;  /* 0x0000000605007c10 */ /* 0x000fe2000fffe0ff */
[----:B------:R-:W1:Y:S01]  /*19c0*/  LDC.64 R6, c[0x0][0x388] ;  /* 0x0000e200ff067b82 */ /* 0x000e620000000a00 */
[----:B------:R-:W-:Y:S02]  /*19d0*/  IMAD R15, R15, 0x14, R2 ;  /* 0x000000140f0f7824 */ /* 0x000fe400078e0202 */
[----:B------:R-:W-:Y:S01]  /*19e0*/  IMAD R19, R19, 0x14, R14 ;  /* 0x0000001413137824 */ /* 0x000fe200078e020e */
[----:B------:R-:W-:Y:S01]  /*19f0*/  SHF.L.U32 R21, R0, 0x1, RZ ;  /* 0x0000000100157819 */ /* 0x000fe200000006ff */
[----:B0-----:R-:W-:-:S04]  /*1a00*/  IMAD.WIDE R14, R15, 0x4, R16 ;  /* 0x000000040f0e7825 */ /* 0x001fc800078e0210 */
[----:B------:R-:W-:Y:S01]  /*1a10*/  IMAD.WIDE R16, R19, 0x4, R16 ;  /* 0x0000000413107825 */ /* 0x000fe200078e0210 */
[----:B------:R0:W-:Y:S03]  /*1a20*/  STG.E desc[UR8][R14.64], R22 ;  /* 0x000000160e007986 */ /* 0x0001e6000c101908 */
[----:B-1----:R-:W-:Y:S01]  /*1a30*/  IMAD.WIDE.U32 R6, R21, 0x4, R6 ;  /* 0x0000000415067825 */ /* 0x002fe200078e0006 */
[----:B------:R1:W-:Y:S04]  /*1a40*/  STG.E desc[UR8][R16.64], R22 ;  /* 0x0000001610007986 */ /* 0x0003e8000c101908 */
[----:B------:R-:W2:Y:S04]  /*1a50*/  LDG.E R18, desc[UR8][R8.64+0x4] ;  /* 0x0000040808127981 */ /* 0x000ea8000c1e1900 */
[----:B------:R-:W2:Y:S04]  /*1a60*/  LDG.E R21, desc[UR8][R6.64+0x4] ;  /* 0x0000040806157981 */ /* 0x000ea8000c1e1900 */
[----:B------:R-:W3:Y:S04]  /*1a70*/  LDG.E R19, desc[UR8][R6.64] ;  /* 0x0000000806137981 */ /* 0x000ee8000c1e1900 */
[----:B------:R-:W3:Y:S04]  /*1a80*/  LDG.E R0, desc[UR8][R8.64] ;  /* 0x0000000808007981 */ /* 0x000ee8000c1e1900 */
[----:B------:R1:W5:Y:S04]  /*1a90*/  LDG.E R12, desc[UR8][R12.64+0x8] ;  /* 0x000008080c0c7981 */ /* 0x000368000c1e1900 */
[----:B------:R1:W5:Y:S01]  /*1aa0*/  LDG.E R2, desc[UR8][R10.64] ;  /* 0x000000080a027981 */ /* 0x000362000c1e1900 */
[----:B------:R-:W-:Y:S01]  /*1ab0*/  BSSY.RECONVERGENT B0, `(.L_x_123) ;  /* 0x0000014000007945 */ /* 0x000fe20003800200 */
[----:B--2---:R-:W-:-:S04]  /*1ac0*/  FSETP.GT.AND P0, PT, R21, R18, PT ;  /* 0x000000121500720b */ /* 0x004fc80003f04000 */
[----:B------:R-:W-:Y:S02]  /*1ad0*/  FSEL R20, R21, R18, P0 ;  /* 0x0000001215147208 */ /* 0x000fe40000000000 */
[----:B------:R-:W-:Y:S01]  /*1ae0*/  FSEL R21, R18, R21, P0 ;  /* 0x0000001512157208 */ /* 0x000fe20000000000 */
[----:B---3--:R-:W-:-:S04]  /*1af0*/  FADD R0, -R0, R19 ;  /* 0x0000001300007221 */ /* 0x008fc80000000100 */
[----:B------:R-:W-:-:S04]  /*1b00*/  FADD R20, R20, -R21 ;  /* 0x8000001514147221 */ /* 0x000fc80000000000 */
[----:B0-----:R-:W-:-:S04]  /*1b10*/  FMUL R15, R20, R20 ;  /* 0x00000014140f7220 */ /* 0x001fc80000400000 */
[----:B------:R-:W-:-:S04]  /*1b20*/  FFMA R15, R0, R0, R15 ;  /* 0x00000000000f7223 */ /* 0x000fc8000000000f */
[----:B------:R1:W0:Y:S01]  /*1b30*/  MUFU.RSQ R6, R15 ;  /* 0x0000000f00067308 */ /* 0x0002220000001400 */
[----:B------:R-:W-:-:S04]  /*1b40*/  IADD3 R0, PT, PT, R15, -0xd000000, RZ ;  /* 0xf30000000f007810 */ /* 0x000fc80007ffe0ff */
[----:B------:R-:W-:-:S13]  /*1b50*/  ISETP.GT.U32.AND P0, PT, R0, 0x727fffff, PT ;  /* 0x727fffff0000780c */ /* 0x000fda0003f04070 */
[----:B01----:R-:W-:Y:S05]  /*1b60*/  @!P0 BRA `(.L_x_124) ;  /* 0x0000000000108947 */ /* 0x003fea0003800000 */
[----:B------:R-:W-:Y:S02]  /*1b70*/  MOV R0, R15 ;  /* 0x0000000f00007202 */ /* 0x000fe40000000f00 */
[----:B------:R-:W-:-:S07]  /*1b80*/  MOV R6, 0x1ba0 ;  /* 0x00001ba000067802 */ /* 0x000fce0000000f00 */
[----:B-----5:R-:W-:Y:S05]  /*1b90*/  CALL.REL.NOINC `($__internal_2_$__cuda_sm20_sqrt_rn_f32_slowpath) ;  /* 0x0000000400107944 */ /* 0x020fea0003c00000 */
[----:B------:R-:W-:Y:S05]  /*1ba0*/  BRA `(.L_x_125) ;  /* 0x0000000000107947 */ /* 0x000fea0003800000 */
.L_x_124:
[----:B------:R-:W-:Y:S01]  /*1bb0*/  FMUL.FTZ R22, R15, R6 ;  /* 0x000000060f167220 */ /* 0x000fe20000410000 */
[----:B------:R-:W-:-:S03]  /*1bc0*/  FMUL.FTZ R0, R6, 0.5 ;  /* 0x3f00000006007820 */ /* 0x000fc60000410000 */
[----:B------:R-:W-:-:S04]  /*1bd0*/  FFMA R7, -R22, R22, R15 ;  /* 0x0000001616077223 */ /* 0x000fc8000000010f */
[----:B------:R-:W-:-:S07]  /*1be0*/  FFMA R22, R7, R0, R22 ;  /* 0x0000000007167223 */ /* 0x000fce0000000016 */
.L_x_125:
[----:B------:R-:W-:Y:S05]  /*1bf0*/  BSYNC.RECONVERGENT B0 ;  /* 0x0000000000007941 */ /* 0x000fea0003800200 */
.L_x_123:
[----:B------:R-:W0:Y:S01]  /*1c00*/  LDC.64 R14, c[0x0][0x390] ;  /* 0x0000e400ff0e7b82 */ /* 0x000e220000000a00 */
[C---:B-----5:R-:W-:Y:S02]  /*1c10*/  IADD3 R7, PT, PT, R5.reuse, R2, RZ ;  /* 0x0000000205077210 */ /* 0x060fe40007ffe0ff */
[----:B------:R-:W-:-:S03]  /*1c20*/  IADD3 R13, PT, PT, R5, R12, RZ ;  /* 0x0000000c050d7210 */ /* 0x000fc60007ffe0ff */
[----:B------:R-:W-:Y:S02]  /*1c30*/  IMAD R7, R7, 0x14, R12 ;  /* 0x0000001407077824 */ /* 0x000fe400078e020c */
[----:B------:R-:W-:Y:S02]  /*1c40*/  IMAD R13, R13, 0x14, R2 ;  /* 0x000000140d0d7824 */ /* 0x000fe400078e0202 */
[----:B0-----:R-:W-:-:S04]  /*1c50*/  IMAD.WIDE R6, R7, 0x4, R14 ;  /* 0x0000000407067825 */ /* 0x001fc800078e020e */
[----:B------:R-:W-:Y:S01]  /*1c60*/  IMAD.WIDE R12, R13, 0x4, R14 ;  /* 0x000000040d0c7825 */ /* 0x000fe200078e020e */
[----:B------:R0:W-:Y:S04]  /*1c70*/  STG.E desc[UR8][R6.64], R22 ;  /* 0x0000001606007986 */ /* 0x0001e8000c101908 */
[----:B------:R0:W-:Y:S02]  /*1c80*/  STG.E desc[UR8][R12.64], R22 ;  /* 0x000000160c007986 */ /* 0x0001e4000c101908 */
.L_x_118:
[----:B------:R-:W-:-:S04]  /*1c90*/  LOP3.LUT R0, R3, 0x1, RZ, 0xc0, !PT ;  /* 0x0000000103007812 */ /* 0x000fc800078ec0ff */
[----:B------:R-:W-:-:S13]  /*1ca0*/  ISETP.NE.U32.AND P0, PT, R0, 0x1, PT ;  /* 0x000000010000780c */ /* 0x000fda0003f05070 */
[----:B------:R-:W-:Y:S05]  /*1cb0*/  @!P0 BRA `(.L_x_101) ;  /* 0x0000000000b48947 */ /* 0x000fea0003800000 */
[----:B0---4-:R-:W0:Y:S01]  /*1cc0*/  LDC.64 R6, c[0x0][0x388] ;  /* 0x0000e200ff067b82 */ /* 0x011e220000000a00 */
        /* <DEDUP_REMOVED lines=26> */
[----:B------:R-:W-:Y:S02]  /*1e70*/  MOV R0, R7 ;  /* 0x0000000700007202 */ /* 0x000fe40000000f00 */
[----:B0-----:R-:W-:-:S07]  /*1e80*/  MOV R6, 0x1ea0 ;  /* 0x00001ea000067802 */ /* 0x001fce0000000f00 */
[----:B-----5:R-:W-:Y:S05]  /*1e90*/  CALL.REL.NOINC `($__internal_2_$__cuda_sm20_sqrt_rn_f32_slowpath) ;  /* 0x0000000000507944 */ /* 0x020fea0003c00000 */
[----:B------:R-:W-:Y:S05]  /*1ea0*/  BRA `(.L_x_128) ;  /* 0x0000000000107947 */ /* 0x000fea0003800000 */
.L_x_127:
[----:B0-----:R-:W-:Y:S01]  /*1eb0*/  FMUL.FTZ R22, R7, R6 ;  /* 0x0000000607167220 */ /* 0x001fe20000410000 */
[----:B------:R-:W-:-:S03]  /*1ec0*/  FMUL.FTZ R0, R6, 0.5 ;  /* 0x3f00000006007820 */ /* 0x000fc60000410000 */
[----:B------:R-:W-:-:S04]  /*1ed0*/  FFMA R7, -R22, R22, R7 ;  /* 0x0000001616077223 */ /* 0x000fc80000000107 */
[----:B------:R-:W-:-:S07]  /*1ee0*/  FFMA R22, R7, R0, R22 ;  /* 0x0000000007167223 */ /* 0x000fce0000000016 */
.L_x_128:
[----:B------:R-:W-:Y:S05]  /*1ef0*/  BSYNC.RECONVERGENT B0 ;  /* 0x0000000000007941 */ /* 0x000fea0003800200 */
.L_x_126:
        /* <DEDUP_REMOVED lines=9> */
.L_x_101:
[----:B------:R-:W-:Y:S01]  /*1f90*/  UIADD3 UR4, UPT, UPT, UR4, 0x1, URZ ;  /* 0x0000000104047890 */ /* 0x000fe2000fffe0ff */
[----:B------:R-:W-:-:S03]  /*1fa0*/  IADD3 R3, PT, PT, R3, 0x1, RZ ;  /* 0x0000000103037810 */ /* 0x000fc60007ffe0ff */
[----:B------:R-:W-:-:S09]  /*1fb0*/  UISETP.NE.AND UP0, UPT, UR4, 0x14, UPT ;  /* 0x000000140400788c */ /* 0x000fd2000bf05270 */
[----:B------:R-:W-:Y:S05]  /*1fc0*/  BRA.U UP0, `(.L_x_129) ;  /* 0xffffffe900ec7547 */ /* 0x000fea000b83ffff */
[----:B------:R-:W-:Y:S05]  /*1fd0*/  EXIT ;  /* 0x000000000000794d */ /* 0x000fea0003800000 */
        .weak           $__internal_2_$__cuda_sm20_sqrt_rn_f32_slowpath
        .type           $__internal_2_$__cuda_sm20_sqrt_rn_f32_slowpath,@function
        .size           $__internal_2_$__cuda_sm20_sqrt_rn_f32_slowpath,(.L_x_152 - $__internal_2_$__cuda_sm20_sqrt_rn_f32_slowpath)
$__internal_2_$__cuda_sm20_sqrt_rn_f32_slowpath:
[----:B------:R-:W-:-:S13]  /*1fe0*/  LOP3.LUT P0, RZ, R0, 0x7fffffff, RZ, 0xc0, !PT ;  /* 0x7fffffff00ff7812 */ /* 0x000fda000780c0ff */
[----:B------:R-:W-:Y:S01]  /*1ff0*/  @!P0 MOV R22, R0 ;  /* 0x0000000000168202 */ /* 0x000fe20000000f00 */
[----:B------:R-:W-:Y:S06]  /*2000*/  @!P0 BRA `(.L_x_130) ;  /* 0x0000000000408947 */ /* 0x000fec0003800000 */
[----:B------:R-:W-:-:S13]  /*2010*/  FSETP.GEU.FTZ.AND P0, PT, R0, RZ, PT ;  /* 0x000000ff0000720b */ /* 0x000fda0003f1e000 */
[----:B------:R-:W-:Y:S01]  /*2020*/  @!P0 MOV R22, 0x7fffffff ;  /* 0x7fffffff00168802 */ /* 0x000fe20000000f00 */
[----:B------:R-:W-:Y:S06]  /*2030*/  @!P0 BRA `(.L_x_130) ;  /* 0x0000000000348947 */ /* 0x000fec0003800000 */
[----:B------:R-:W-:-:S13]  /*2040*/  FSETP.GTU.FTZ.AND P0, PT, |R0|, +INF , PT ;  /* 0x7f8000000000780b */ /* 0x000fda0003f1c200 */
[----:B------:R-:W-:Y:S01]  /*2050*/  @P0 FADD.FTZ R22, R0, 1 ;  /* 0x3f80000000160421 */ /* 0x000fe20000010000 */
[----:B------:R-:W-:Y:S06]  /*2060*/  @P0 BRA `(.L_x_130) ;  /* 0x0000000000280947 */ /* 0x000fec0003800000 */
[----:B------:R-:W-:-:S13]  /*2070*/  FSETP.NEU.FTZ.AND P0, PT, |R0|, +INF , PT ;  /* 0x7f8000000000780b */ /* 0x000fda0003f1d200 */
[----:B------:R-:W-:-:S04]  /*2080*/  @P0 FFMA R24, R0, 1.84467440737095516160e+19, RZ ;  /* 0x5f80000000180823 */ /* 0x000fc800000000ff */
[----:B------:R-:W0:Y:S02]  /*2090*/  @P0 MUFU.RSQ R22, R24 ;  /* 0x0000001800160308 */ /* 0x000e240000001400 */
[----:B0-----:R-:W-:Y:S01]  /*20a0*/  @P0 FMUL.FTZ R7, R24, R22 ;  /* 0x0000001618070220 */ /* 0x001fe20000410000 */
[----:B------:R-:W-:Y:S01]  /*20b0*/  @P0 FMUL.FTZ R25, R22, 0.5 ;  /* 0x3f00000016190820 */ /* 0x000fe20000410000 */
[----:B------:R-:W-:Y:S02]  /*20c0*/  @!P0 MOV R22, R0 ;  /* 0x0000000000168202 */ /* 0x000fe40000000f00 */
[----:B------:R-:W-:-:S04]  /*20d0*/  @P0 FADD.FTZ R23, -R7, -RZ ;  /* 0x800000ff07170221 */ /* 0x000fc80000010100 */
[----:B------:R-:W-:-:S04]  /*20e0*/  @P0 FFMA R23, R7, R23, R24 ;  /* 0x0000001707170223 */ /* 0x000fc80000000018 */
[----:B------:R-:W-:-:S04]  /*20f0*/  @P0 FFMA R23, R23, R25, R7 ;  /* 0x0000001917170223 */ /* 0x000fc80000000007 */
[----:B------:R-:W-:-:S07]  /*2100*/  @P0 FMUL.FTZ R22, R23, 2.3283064365386962891e-10 ;  /* 0x2f80000017160820 */ /* 0x000fce0000410000 */
.L_x_130:
[----:B------:R-:W-:-:S04]  /*2110*/  HFMA2 R7, -RZ, RZ, 0, 0 ;  /* 0x00000000ff077431 */ /* 0x000fc800000001ff */
[----:B------:R-:W-:Y:S05]  /*2120*/  RET.REL.NODEC R6 `(_Z11calDistancePiPfS0_) ;  /* 0xffffffdc06b47950 */ /* 0x000fea0003c3ffff */
.L_x_131:
        /* <DEDUP_REMOVED lines=13> */
.L_x_152:


//--------------------- .text._Z11calPositionPiPsPf --------------------------
	.section	.text._Z11calPositionPiPsPf,"ax",@progbits
	.align	128
        .global         _Z11calPositionPiPsPf
        .type           _Z11calPositionPiPsPf,@function
        .size           _Z11calPositionPiPsPf,(.L_x_153 - _Z11calPositionPiPsPf)
        .other          _Z11calPositionPiPsPf,@"STO_CUDA_ENTRY STV_DEFAULT"
_Z11calPositionPiPsPf:
.text._Z11calPositionPiPsPf:
[----:B------:R-:W-:Y:S08]  /*0000*/  LDC R1, c[0x0][0x37c] ;  /* 0x0000df00ff017b82 */ /* 0x000ff00000000800 */
[----:B------:R-:W0:Y:S01]  /*0010*/  LDC.64 R10, c[0x0][0x390] ;  /* 0x0000e400ff0a7b82 */ /* 0x000e220000000a00 */
[----:B------:R-:W-:Y:S01]  /*0020*/  IMAD.MOV.U32 R13, RZ, RZ, RZ ;  /* 0x000000ffff0d7224 */ /* 0x000fe200078e00ff */
[----:B------:R-:W1:Y:S06]  /*0030*/  LDCU.64 UR4, c[0x0][0x358] ;  /* 0x00006b00ff0477ac */ /* 0x000e6c0008000a00 */
.L_x_132:
[----:B0-2---:R-:W-:-:S04]  /*0040*/  IMAD.WIDE.U32 R2, R13, 0x4, R10 ;  /* 0x000000040d027825 */ /* 0x005fc800078e000a */
[C---:B------:R-:W-:Y:S01]  /*0050*/  VIADD R5, R13.reuse, 0x20 ;  /* 0x000000200d057836 */ /* 0x040fe20000000000 */
[----:B-1----:R-:W-:Y:S01]  /*0060*/  STG.E desc[UR4][R2.64], RZ ;  /* 0x000000ff02007986 */ /* 0x002fe2000c101904 */
[C---:B------:R-:W-:Y:S02]  /*0070*/  VIADD R7, R13.reuse, 0x40 ;  /* 0x000000400d077836 */ /* 0x040fe40000000000 */
[----:B------:R-:W-:Y:S01]  /*0080*/  VIADD R9, R13, 0x60 ;  /* 0x000000600d097836 */ /* 0x000fe20000000000 */
[----:B------:R-:W-:Y:S01]  /*0090*/  STG.E desc[UR4][R2.64+0x4], RZ ;  /* 0x000004ff02007986 */ /* 0x000fe2000c101904 */
[----:B------:R-:W-:-:S03]  /*00a0*/  IMAD.WIDE.U32 R4, R5, 0x4, R10 ;  /* 0x0000000405047825 */ /* 0x000fc600078e000a */
[----:B------:R-:W-:Y:S01]  /*00b0*/  STG.E desc[UR4][R2.64+0x8], RZ ;  /* 0x000008ff02007986 */ /* 0x000fe2000c101904 */
[----:B------:R-:W-:-:S03]  /*00c0*/  IMAD.WIDE.U32 R6, R7, 0x4, R10 ;  /* 0x0000000407067825 */ /* 0x000fc600078e000a */
[----:B------:R-:W-:Y:S01]  /*00d0*/  STG.E desc[UR4][R2.64+0xc], RZ ;  /* 0x00000cff02007986 */ /* 0x000fe2000c101904 */
[----:B------:R-:W-:-:S03]  /*00e0*/  IMAD.WIDE.U32 R8, R9, 0x4, R10 ;  /* 0x0000000409087825 */ /* 0x000fc600078e000a */
        /* <DEDUP_REMOVED lines=30> */
[C---:B0-----:R-:W-:Y:S01]  /*02d0*/  VIADD R3, R13.reuse, 0x80 ;  /* 0x000000800d037836 */ /* 0x041fe20000000000 */
[----:B------:R-:W-:-:S02]  /*02e0*/  IADD3 R13, PT, PT, R13, 0xa0, RZ ;  /* 0x000000a00d0d7810 */ /* 0x000fc40007ffe0ff */
[----:B------:R2:W-:Y:S01]  /*02f0*/  STG.E desc[UR4][R4.64+0x8], RZ ;  /* 0x000008ff04007986 */ /* 0x0005e2000c101904 */
[----:B------:R-:W-:Y:S01]  /*0300*/  IMAD.WIDE.U32 R2, R3, 0x4, R10 ;  /* 0x0000000403027825 */ /* 0x000fe200078e000a */
[----:B------:R-:W-:Y:S02]  /*0310*/  ISETP.NE.AND P0, PT, R13, 0x4e20, PT ;  /* 0x00004e200d00780c */ /* 0x000fe40003f05270 */
        /* <DEDUP_REMOVED lines=126> */
[----:B--2---:R-:W0:Y:S01]  /*0b00*/  S2R R6, SR_CTAID.X ;  /* 0x0000000000067919 */ /* 0x004e220000002500 */
[----:B------:R-:W0:Y:S01]  /*0b10*/  LDCU UR6, c[0x0][0x360] ;  /* 0x00006c00ff0677ac */ /* 0x000e220008000800 */
[----:B------:R-:W1:Y:S01]  /*0b20*/  LDC.64 R8, c[0x0][0x388] ;  /* 0x0000e200ff087b82 */ /* 0x000e620000000a00 */
[----:B------:R-:W-:Y:S01]  /*0b30*/  IMAD.MOV.U32 R2, RZ, RZ, 0x1 ;  /* 0x00000001ff027424 */ /* 0x000fe200078e00ff */
[----:B------:R-:W0:Y:S01]  /*0b40*/  S2R R3, SR_TID.X ;  /* 0x0000000000037919 */ /* 0x000e220000002100 */
[----:B------:R-:W-:Y:S02]  /*0b50*/  IMAD.MOV.U32 R4, RZ, RZ, RZ ;  /* 0x000000ffff047224 */ /* 0x000fe400078e00ff */
[----:B0-----:R-:W-:Y:S02]  /*0b60*/  IMAD R6, R6, UR6, R3 ;  /* 0x0000000606067c24 */ /* 0x001fe4000f8e0203 */
[----:B------:R-:W-:Y:S02]  /*0b70*/  IMAD.MOV.U32 R3, RZ, RZ, RZ ;  /* 0x000000ffff037224 */ /* 0x000fe400078e00ff */
[----:B------:R-:W-:-:S02]  /*0b80*/  IMAD R5, R6, 0x13, RZ ;  /* 0x0000001306057824 */ /* 0x000fc400078e02ff */
[----:B------:R-:W-:Y:S02]  /*0b90*/  IMAD R6, R6, 0x28, RZ ;  /* 0x0000002806067824 */ /* 0x000fe400078e02ff */
[----:B-1----:R-:W-:-:S07]  /*0ba0*/  IMAD.WIDE.U32 R8, R5, 0x2, R8 ;  /* 0x0000000205087825 */ /* 0x002fce00078e0008 */
.L_x_144:
[----:B-1----:R-:W-:-:S06]  /*0bb0*/  IMAD.WIDE R10, R3, 0x2, R8 ;  /* 0x00000002030a7825 */ /* 0x002fcc00078e0208 */
[----:B--2---:R-:W2:Y:S01]  /*0bc0*/  LDG.E.U16 R10, desc[UR4][R10.64] ;  /* 0x000000040a0a7981 */ /* 0x004ea2000c1e1500 */
[----:B------:R-:W-:Y:S01]  /*0bd0*/  ISETP.NE.AND P2, PT, R3, 0x13, PT ;  /* 0x000000130300780c */ /* 0x000fe20003f45270 */
[----:B------:R-:W-:Y:S01]  /*0be0*/  BSSY.RECONVERGENT B1, `(.L_x_133) ;  /* 0x000007d000017945 */ /* 0x000fe20003800200 */
[C---:B--2---:R-:W-:Y:S02]  /*0bf0*/  PRMT R0, R10.reuse, 0x9910, RZ ;  /* 0x000099100a007816 */ /* 0x044fe400000000ff */
[----:B------:R-:W-:Y:S02]  /*0c00*/  ISETP.NE.AND P1, PT, R10, RZ, PT ;  /* 0x000000ff0a00720c */ /* 0x000fe40003f25270 */
[----:B------:R-:W-:Y:S02]  /*0c10*/  ISETP.NE.AND P0, PT, R0, 0x1, PT ;  /* 0x000000010000780c */ /* 0x000fe40003f05270 */
[----:B------:R-:W-:-:S05]  /*0c20*/  SEL R5, RZ, 0x1, P1 ;  /* 0x00000001ff057807 */ /* 0x000fca0000800000 */
[----:B------:R-:W-:-:S06]  /*0c30*/  IMAD.IADD R0, R5, 0x1, R2 ;  /* 0x0000000105007824 */ /* 0x000fcc00078e0202 */
[----:B0-----:R-:W-:Y:S05]  /*0c40*/  @P0 BRA P2, `(.L_x_134) ;  /* 0x0000000400d80947 */ /* 0x001fea0001000000 */
[----:B------:R-:W-:-:S13]  /*0c50*/  ISETP.NE.AND P0, PT, R3, 0x13, PT ;  /* 0x000000130300780c */ /* 0x000fda0003f05270 */
[----:B------:R-:W2:Y:S01]  /*0c60*/  @!P0 LDG.E.U16 R10, desc[UR4][R8.64+0x26] ;  /* 0x00002604080a8981 */ /* 0x000ea2000c1e1500 */
[----:B------:R-:W-:Y:S01]  /*0c70*/  HFMA2 R7, -RZ, RZ, 0, 0 ;  /* 0x00000000ff077431 */ /* 0x000fe200000001ff */
[----:B------:R-:W-:Y:S01]  /*0c80*/  BSSY.RECONVERGENT B0, `(.L_x_135) ;  /* 0x0000070000007945 */ /* 0x000fe20003800200 */
[----:B--2---:R-:W-:-:S04]  /*0c90*/  @!P0 ISETP.NE.AND P1, PT, R10, RZ, PT ;  /* 0x000000ff0a00820c */ /* 0x004fc80003f25270 */
[----:B------:R-:W-:-:S05]  /*0ca0*/  @!P0 SEL R7, RZ, 0xffffffff, P1 ;  /* 0xffffffffff078807 */ /* 0x000fca0000800000 */
[----:B------:R-:W-:-:S05]  /*0cb0*/  IMAD.IADD R22, R0, 0x1, R7 ;  /* 0x0000000100167824 */ /* 0x000fca00078e0207 */
[----:B------:R-:W-:-:S13]  /*0cc0*/  ISETP.GE.AND P0, PT, R22, 0x1, PT ;  /* 0x000000011600780c */ /* 0x000fda0003f06270 */
[----:B------:R-:W-:Y:S05]  /*0cd0*/  @!P0 BRA `(.L_x_136) ;  /* 0x0000000400a88947 */ /* 0x000fea0003800000 */
[----:B------:R-:W-:Y:S01]  /*0ce0*/  IMAD.SHL.U32 R23, R22, 0x2, RZ ;  /* 0x0000000216177824 */ /* 0x000fe200078e00ff */
[----:B------:R-:W-:Y:S01]  /*0cf0*/  BSSY.RECONVERGENT B2, `(.L_x_137) ;  /* 0x0000017000027945 */ /* 0x000fe20003800200 */
[----:B------:R-:W-:Y:S01]  /*0d00*/  IMAD.MOV.U32 R10, RZ, RZ, 0x1 ;  /* 0x00000001ff0a7424 */ /* 0x000fe200078e00ff */
[----:B------:R-:W-:Y:S01]  /*0d10*/  IADD3 R25, PT, PT, R3, 0x1, -R22 ;  /* 0x0000000103197810 */ /* 0x000fe20007ffe816 */
[----:B------:R-:W0:Y:S08]  /*0d20*/  I2F.F64.U32 R12, R23 ;  /* 0x00000017000c7312 */ /* 0x000e300000201800 */
[----:B0-----:R-:W0:Y:S02]  /*0d30*/  MUFU.RCP64H R11, R13 ;  /* 0x0000000d000b7308 */ /* 0x001e240000001800 */
[----:B0-----:R-:W-:-:S08]  /*0d40*/  DFMA R14, -R12, R10, 1 ;  /* 0x3ff000000c0e742b */ /* 0x001fd0000000010a */
[----:B------:R-:W-:-:S08]  /*0d50*/  DFMA R14, R14, R14, R14 ;  /* 0x0000000e0e0e722b */ /* 0x000fd0000000000e */
[----:B------:R-:W-:-:S08]  /*0d60*/  DFMA R14, R10, R14, R10 ;  /* 0x0000000e0a0e722b */ /* 0x000fd0000000000a */
[----:B------:R-:W-:-:S08]  /*0d70*/  DFMA R10, -R12, R14, 1 ;  /* 0x3ff000000c0a742b */ /* 0x000fd0000000010e */
[----:B------:R-:W-:Y:S01]  /*0d80*/  DFMA R10, R14, R10, R14 ;  /* 0x0000000a0e0a722b */ /* 0x000fe2000000000e */
[----:B------:R-:W0:Y:S07]  /*0d90*/  I2F.F64 R14, R4 ;  /* 0x00000004000e7312 */ /* 0x000e2e0000201c00 */
[----:B------:R-:W-:-:S08]  /*0da0*/  DMUL R16, R10, 3 ;  /* 0x400800000a107828 */ /* 0x000fd00000000000 */
[----:B------:R-:W-:Y:S02]  /*0db0*/  DFMA R18, -R12, R16, 3 ;  /* 0x400800000c12742b */ /* 0x000fe40000000110 */
[----:B0-----:R-:W-:-:S06]  /*0dc0*/  DADD R14, R14, 1 ;  /* 0x3ff000000e0e7429 */ /* 0x001fcc0000000000 */
[----:B------:R-:W-:Y:S01]  /*0dd0*/  DFMA R10, R10, R18, R16 ;  /* 0x000000120a0a722b */ /* 0x000fe20000000010 */
[----:B------:R0:W1:Y:S09]  /*0de0*/  F2F.F32.F64 R24, R14 ;  /* 0x0000000e00187310 */ /* 0x0000720000301000 */
[----:B------:R-:W-:-:S05]  /*0df0*/  FFMA R0, RZ, R13, R11 ;  /* 0x0000000dff007223 */ /* 0x000fca000000000b */
[----:B------:R-:W-:-:S13]  /*0e00*/  FSETP.GT.AND P0, PT, |R0|, 1.469367938527859385e-39, PT ;  /* 0x001000000000780b */ /* 0x000fda0003f04200 */
[----:B01----:R-:W-:Y:S05]  /*0e10*/  @P0 BRA `(.L_x_138) ;  /* 0x0000000000100947 */ /* 0x003fea0003800000 */
[----:B------:R-:W-:-:S07]  /*0e20*/  MOV R0, 0xe40 ;  /* 0x00000e4000007802 */ /* 0x000fce0000000f00 */
[----:B------:R-:W-:Y:S05]  /*0e30*/  CALL.REL.NOINC `($__internal_3_$__cuda_sm20_div_rn_f64_full) ;  /* 0x0000000400747944 */ /* 0x000fea0003c00000 */
[----:B------:R-:W-:Y:S01]  /*0e40*/  IMAD.MOV.U32 R10, RZ, RZ, R20 ;  /* 0x000000ffff0a7224 */ /* 0x000fe200078e0014 */
[----:B------:R-:W-:-:S07]  /*0e50*/  MOV R11, R21 ;  /* 0x00000015000b7202 */ /* 0x000fce0000000f00 */
.L_x_138:
[----:B------:R-:W-:Y:S05]  /*0e60*/  BSYNC.RECONVERGENT B2 ;  /* 0x0000000000027941 */ /* 0x000fea0003800200 */
.L_x_137:
[----:B------:R-:W-:Y:S01]  /*0e70*/  IADD3 R2, PT, PT, R5, R2, R7 ;  /* 0x0000000205027210 */ /* 0x000fe20007ffe007 */
[----:B------:R-:W-:Y:S04]  /*0e80*/  BSSY.RECONVERGENT B2, `(.L_x_139) ;  /* 0x000002b000027945 */ /* 0x000fe80003800200 */
[----:B------:R-:W-:Y:S01]  /*0e90*/  VIADD R0, R2, 0xffffffff ;  /* 0xffffffff02007836 */ /* 0x000fe20000000000 */
[----:B------:R-:W-:-:S04]  /*0ea0*/  LOP3.LUT R2, R22, 0x3, RZ, 0xc0, !PT ;  /* 0x0000000316027812 */ /* 0x000fc800078ec0ff */
[----:B------:R-:W-:Y:S01]  /*0eb0*/  ISETP.GE.U32.AND P0, PT, R0, 0x3, PT ;  /* 0x000000030000780c */ /* 0x000fe20003f06070 */
[----:B------:R-:W-:Y:S01]  /*0ec0*/  IMAD.MOV.U32 R0, RZ, RZ, RZ ;  /* 0x000000ffff007224 */ /* 0x000fe200078e00ff */
[----:B------:R-:W-:-:S11]  /*0ed0*/  ISETP.NE.AND P1, PT, R2, RZ, PT ;  /* 0x000000ff0200720c */ /* 0x000fd60003f25270 */
[----:B------:R-:W-:Y:S05]  /*0ee0*/  @!P0 BRA `(.L_x_140) ;  /* 0x0000000000908947 */ /* 0x000fea0003800000 */
[----:B------:R-:W0:Y:S01]  /*0ef0*/  LDC.64 R12, c[0x0][0x390] ;  /* 0x0000e400ff0c7b82 */ /* 0x000e220000000a00 */
[----:B------:R-:W-:Y:S01]  /*0f00*/  LOP3.LUT R0, R22, 0x7ffffffc, RZ, 0xc0, !PT ;  /* 0x7ffffffc16007812 */ /* 0x000fe200078ec0ff */
[----:B------:R-:W-:Y:S02]  /*0f10*/  IMAD R14, R3, 0x2, R6 ;  /* 0x00000002030e7824 */ /* 0x000fe400078e0206 */
[----:B------:R-:W-:Y:S02]  /*0f20*/  HFMA2 R5, -RZ, RZ, 0, 1.78813934326171875e-07 ;  /* 0x00000003ff057431 */ /* 0x000fe400000001ff */
[----:B------:R-:W-:Y:S02]  /*0f30*/  IMAD.IADD R23, R14, 0x1, -R23 ;  /* 0x000000010e177824 */ /* 0x000fe400078e0a17 */
[----:B------:R-:W-:-:S07]  /*0f40*/  IMAD.MOV R7, RZ, RZ, -R0 ;  /* 0x000000ffff077224 */ /* 0x000fce00078e0a00 */
.L_x_141:
[----:B--2---:R1:W2:Y:S01]  /*0f50*/  I2F.F64.U32 R18, R5 ;  /* 0x0000000500127312 */ /* 0x0042a20000201800 */
[----:B------:R-:W-:Y:S01]  /*0f60*/  VIADD R26, R5, 0xfffffffe ;  /* 0xfffffffe051a7836 */ /* 0x000fe20000000000 */
[----:B------:R-:W-:Y:S01]  /*0f70*/  IADD3 R27, PT, PT, R23, 0x2, RZ ;  /* 0x00000002171b7810 */ /* 0x000fe20007ffe0ff */
[C---:B------:R-:W-:Y:S02]  /*0f80*/  VIADD R29, R5.reuse, 0x2 ;  /* 0x00000002051d7836 */ /* 0x040fe40000000000 */
[----:B------:R-:W-:Y:S02]  /*0f90*/  VIADD R28, R5, 0x4 ;  /* 0x00000004051c7836 */ /* 0x000fe40000000000 */
[----:B------:R-:W-:Y:S01]  /*0fa0*/  VIADD R7, R7, 0x4 ;  /* 0x0000000407077836 */ /* 0x000fe20000000000 */
[----:B------:R0:W3:Y:S01]  /*0fb0*/  I2F.F64.U32 R14, R26 ;  /* 0x0000001a000e7312 */ /* 0x0000e20000201800 */
[----:B-1----:R-:W-:Y:S02]  /*0fc0*/  VIADD R5, R5, 0x8 ;  /* 0x0000000805057836 */ /* 0x002fe40000000000 */
[----:B------:R-:W-:Y:S01]  /*0fd0*/  VIADD R23, R23, 0x8 ;  /* 0x0000000817177836 */ /* 0x000fe20000000000 */
[----:B------:R-:W-:Y:S01]  /*0fe0*/  ISETP.NE.AND P0, PT, R7, RZ, PT ;  /* 0x000000ff0700720c */ /* 0x000fe20003f05270 */
[----:B--2---:R-:W-:-:S03]  /*0ff0*/  DMUL R20, R18, R10 ;  /* 0x0000000a12147228 */ /* 0x004fc60000000000 */
[----:B------:R-:W1:Y:S01]  /*1000*/  I2F.F64.U32 R16, R29 ;  /* 0x0000001d00107312 */ /* 0x000e620000201800 */
[----:B0-----:R-:W-:-:S05]  /*1010*/  IMAD.WIDE R26, R27, 0x4, R12 ;  /* 0x000000041b1a7825 */ /* 0x001fca00078e020c */
[----:B------:R2:W-:Y:S01]  /*1020*/  STG.E desc[UR4][R26.64], R24 ;  /* 0x000000181a007986 */ /* 0x0005e2000c101904 */
[-C--:B---3--:R-:W-:Y:S01]  /*1030*/  DMUL R14, R14, R10.reuse ;  /* 0x0000000a0e0e7228 */ /* 0x088fe20000000000 */
[----:B------:R-:W0:Y:S02]  /*1040*/  I2F.F64.U32 R18, R28 ;  /* 0x0000001c00127312 */ /* 0x000e240000201800 */
[----:B------:R2:W-:Y:S04]  /*1050*/  STG.E desc[UR4][R26.64+0x8], R24 ;  /* 0x000008181a007986 */ /* 0x0005e8000c101904 */
[----:B------:R2:W-:Y:S01]  /*1060*/  STG.E desc[UR4][R26.64+0x10], R24 ;  /* 0x000010181a007986 */ /* 0x0005e2000c101904 */
[-C--:B-1----:R-:W-:Y:S01]  /*1070*/  DMUL R16, R16, R10.reuse ;  /* 0x0000000a10107228 */ /* 0x082fe20000000000 */
[----:B------:R-:W1:Y:S02]  /*1080*/  F2F.F32.F64 R20, R20 ;  /* 0x0000001400147310 */ /* 0x000e640000301000 */
[----:B------:R2:W-:Y:S01]  /*1090*/  STG.E desc[UR4][R26.64+0x18], R24 ;  /* 0x000018181a007986 */ /* 0x0005e2000c101904 */
[----:B0-----:R-:W-:-:S05]  /*10a0*/  DMUL R18, R18, R10 ;  /* 0x0000000a12127228 */ /* 0x001fca0000000000 */
[----:B------:R-:W0:Y:S01]  /*10b0*/  F2F.F32.F64 R15, R14 ;  /* 0x0000000e000f7310 */ /* 0x000e220000301000 */
[----:B-1----:R2:W-:Y:S07]  /*10c0*/  STG.E desc[UR4][R26.64+0xc], R20 ;  /* 0x00000c141a007986 */ /* 0x0025ee000c101904 */
[----:B------:R-:W1:Y:S01]  /*10d0*/  F2F.F32.F64 R17, R16 ;  /* 0x0000001000117310 */ /* 0x000e620000301000 */
[----:B0-----:R2:W-:Y:S07]  /*10e0*/  STG.E desc[UR4][R26.64+0x4], R15 ;  /* 0x0000040f1a007986 */ /* 0x0015ee000c101904 */
[----:B------:R-:W0:Y:S01]  /*10f0*/  F2F.F32.F64 R19, R18 ;  /* 0x0000001200137310 */ /* 0x000e220000301000 */
[----:B-1----:R2:W-:Y:S04]  /*1100*/  STG.E desc[UR4][R26.64+0x14], R17 ;  /* 0x000014111a007986 */ /* 0x0025e8000c101904 */
[----:B0-----:R2:W-:Y:S01]  /*1110*/  STG.E desc[UR4][R26.64+0x1c], R19 ;  /* 0x00001c131a007986 */ /* 0x0015e2000c101904 */
[----:B------:R-:W-:Y:S05]  /*1120*/  @P0 BRA `(.L_x_141) ;  /* 0xfffffffc00880947 */ /* 0x000fea000383ffff */
.L_x_140:
[----:B------:R-:W-:Y:S05]  /*1130*/  BSYNC.RECONVERGENT B2 ;  /* 0x0000000000027941 */ /* 0x000fea0003800200 */
.L_x_139:
[----:B------:R-:W-:Y:S05]  /*1140*/  @!P1 BRA `(.L_x_136) ;  /* 0x00000000008c9947 */ /* 0x000fea0003800000 */
[----:B------:R-:W-:Y:S01]  /*1150*/  ISETP.NE.AND P0, PT, R2, 0x1, PT ;  /* 0x000000010200780c */ /* 0x000fe20003f05270 */
[----:B------:R-:W-:Y:S01]  /*1160*/  BSSY.RECONVERGENT B2, `(.L_x_142) ;  /* 0x0000016000027945 */ /* 0x000fe20003800200 */
[----:B------:R-:W-:-:S04]  /*1170*/  LOP3.LUT R22, R22, 0x1, RZ, 0xc0, !PT ;  /* 0x0000000116167812 */ /* 0x000fc800078ec0ff */
[----:B------:R-:W-:-:S07]  /*1180*/  ISETP.NE.U32.AND P1, PT, R22, 0x1, PT ;  /* 0x000000011600780c */ /* 0x000fce0003f25070 */
[----:B------:R-:W-:Y:S06]  /*1190*/  @!P0 BRA `(.L_x_143) ;  /* 0x0000000000488947 */ /* 0x000fec0003800000 */
[----:B------:R-:W-:Y:S01]  /*11a0*/  IMAD.SHL.U32 R2, R0, 0x2, RZ ;  /* 0x0000000200027824 */ /* 0x000fe200078e00ff */
[----:B------:R-:W0:Y:S01]  /*11b0*/  LDC.64 R12, c[0x0][0x390] ;  /* 0x0000e400ff0c7b82 */ /* 0x000e220000000a00 */
[----:B------:R-:W-:-:S03]  /*11c0*/  IMAD.IADD R5, R25, 0x1, R0 ;  /* 0x0000000119057824 */ /* 0x000fc600078e0200 */
[C---:B------:R-:W-:Y:S01]  /*11d0*/  IADD3 R7, PT, PT, R2.reuse, 0x1, RZ ;  /* 0x0000000102077810 */ /* 0x040fe20007ffe0ff */
[----:B------:R-:W-:Y:S02]  /*11e0*/  VIADD R2, R2, 0x3 ;  /* 0x0000000302027836 */ /* 0x000fe40000000000 */
[----:B------:R-:W-:Y:S01]  /*11f0*/  IMAD R5, R5, 0x2, R6 ;  /* 0x0000000205057824 */ /* 0x000fe200078e0206 */
[----:B--2---:R-:W1:Y:S01]  /*1200*/  I2F.F64.U32 R14, R7 ;  /* 0x00000007000e7312 */ /* 0x004e620000201800 */
[----:B------:R-:W-:-:S07]  /*1210*/  IADD3 R0, PT, PT, R7, 0x1, -R0 ;  /* 0x0000000107007810 */ /* 0x000fce0007ffe800 */
[----:B------:R-:W2:Y:S01]  /*1220*/  I2F.F64.U32 R16, R2 ;  /* 0x0000000200107312 */ /* 0x000ea20000201800 */
[----:B-1----:R-:W-:Y:S01]  /*1230*/  DMUL R14, R14, R10 ;  /* 0x0000000a0e0e7228 */ /* 0x002fe20000000000 */
[----:B0-----:R-:W-:-:S05]  /*1240*/  IMAD.WIDE R12, R5, 0x4, R12 ;  /* 0x00000004050c7825 */ /* 0x001fca00078e020c */
[----:B------:R0:W-:Y:S01]  /*1250*/  STG.E desc[UR4][R12.64], R24 ;  /* 0x000000180c007986 */ /* 0x0001e2000c101904 */
[----:B--2---:R-:W-:-:S03]  /*1260*/  DMUL R16, R16, R10 ;  /* 0x0000000a10107228 */ /* 0x004fc60000000000 */
[----:B------:R-:W1:Y:S01]  /*1270*/  F2F.F32.F64 R15, R14 ;  /* 0x0000000e000f7310 */ /* 0x000e620000301000 */
[----:B------:R0:W-:Y:S07]  /*1280*/  STG.E desc[UR4][R12.64+0x8], R24 ;  /* 0x000008180c007986 */ /* 0x0001ee000c101904 */
[----:B------:R-:W2:Y:S01]  /*1290*/  F2F.F32.F64 R17, R16 ;  /* 0x0000001000117310 */ /* 0x000ea20000301000 */
[----:B-1----:R0:W-:Y:S04]  /*12a0*/  STG.E desc[UR4][R12.64+0x4], R15 ;  /* 0x0000040f0c007986 */ /* 0x0021e8000c101904 */
[----:B--2---:R0:W-:Y:S02]  /*12b0*/  STG.E desc[UR4][R12.64+0xc], R17 ;  /* 0x00000c110c007986 */ /* 0x0041e4000c101904 */
.L_x_143:
[----:B------:R-:W-:Y:S05]  /*12c0*/  BSYNC.RECONVERGENT B2 ;  /* 0x0000000000027941 */ /* 0x000fea0003800200 */
.L_x_142:
[----:B------:R-:W-:Y:S05]  /*12d0*/  @P1 BRA `(.L_x_136) ;  /* 0x0000000000281947 */ /* 0x000fea0003800000 */
[----:B------:R-:W-:Y:S01]  /*12e0*/  LEA R2, R0, 0x1, 0x1 ;  /* 0x0000000100027811 */ /* 0x000fe200078e08ff */
[----:B0-2---:R-:W0:Y:S01]  /*12f0*/  LDC.64 R14, c[0x0][0x390] ;  /* 0x0000e400ff0e7b82 */ /* 0x005e220000000a00 */
[----:B------:R-:W-:Y:S02]  /*1300*/  IMAD.IADD R25, R25, 0x1, R0 ;  /* 0x0000000119197824 */ /* 0x000fe400078e0200 */
[----:B------:R-:W1:Y:S02]  /*1310*/  I2F.F64.U32 R12, R2 ;  /* 0x00000002000c7312 */ /* 0x000e640000201800 */
[----:B-1----:R-:W-:Y:S01]  /*1320*/  DMUL R12, R12, R10 ;  /* 0x0000000a0c0c7228 */ /* 0x002fe20000000000 */
[----:B------:R-:W-:-:S05]  /*1330*/  LEA R11, R25, R6, 0x1 ;  /* 0x00000006190b7211 */ /* 0x000fca00078e08ff */
[----:B0-----:R-:W-:-:S04]  /*1340*/  IMAD.WIDE R10, R11, 0x4, R14 ;  /* 0x000000040b0a7825 */ /* 0x001fc800078e020e */
[----:B------:R-:W0:Y:S01]  /*1350*/  F2F.F32.F64 R13, R12 ;  /* 0x0000000c000d7310 */ /* 0x000e220000301000 */
[----:B------:R1:W-:Y:S04]  /*1360*/  STG.E desc[UR4][R10.64], R24 ;  /* 0x000000180a007986 */ /* 0x0003e8000c101904 */
[----:B0-----:R1:W-:Y:S02]  /*1370*/  STG.E desc[UR4][R10.64+0x4], R13 ;  /* 0x0000040d0a007986 */ /* 0x0013e4000c101904 */
.L_x_136:
[----:B------:R-:W-:Y:S05]  /*1380*/  BSYNC.RECONVERGENT B0 ;  /* 0x0000000000007941 */ /* 0x000fea0003800200 */
.L_x_135:
[----:B------:R-:W-:Y:S02]  /*1390*/  VIADD R4, R4, 0x2 ;  /* 0x0000000204047836 */ /* 0x000fe40000000000 */
[----:B------:R-:W-:-:S07]  /*13a0*/  IMAD.MOV.U32 R0, RZ, RZ, 0x1 ;  /* 0x00000001ff007424 */ /* 0x000fce00078e00ff */
.L_x_134:
[----:B------:R-:W-:Y:S05]  /*13b0*/  BSYNC.RECONVERGENT B1 ;  /* 0x0000000000017941 */ /* 0x000fea0003800200 */
.L_x_133:
[----:B------:R-:W-:Y:S02]  /*13c0*/  VIADD R3, R3, 0x1 ;  /* 0x0000000103037836 */ /* 0x000fe40000000000 */
[----:B------:R-:W-:-:S03]  /*13d0*/  IMAD.MOV.U32 R2, RZ, RZ, R0 ;  /* 0x000000ffff027224 */ /* 0x000fc600078e0000 */
[----:B------:R-:W-:-:S13]  /*13e0*/  ISETP.NE.AND P0, PT, R3, 0x14, PT ;  /* 0x000000140300780c */ /* 0x000fda0003f05270 */
[----:B------:R-:W-:Y:S05]  /*13f0*/  @P0 BRA `(.L_x_144) ;  /* 0xfffffff400ec0947 */ /* 0x000fea000383ffff */
[----:B------:R-:W-:Y:S05]  /*1400*/  EXIT ;  /* 0x000000000000794d */ /* 0x000fea0003800000 */
        .weak           $__internal_3_$__cuda_sm20_div_rn_f64_full
        .type           $__internal_3_$__cuda_sm20_div_rn_f64_full,@function
        .size           $__internal_3_$__cuda_sm20_div_rn_f64_full,(.L_x_153 - $__internal_3_$__cuda_sm20_div_rn_f64_full)
$__internal_3_$__cuda_sm20_div_rn_f64_full:
[C---:B------:R-:W-:Y:S01]  /*1410*/  FSETP.GEU.AND P0, PT, |R13|.reuse, 1.469367938527859385e-39, PT ;  /* 0x001000000d00780b */ /* 0x040fe20003f0e200 */
[----:B------:R-:W-:Y:S01]  /*1420*/  IMAD.MOV.U32 R16, RZ, RZ, 0x1 ;  /* 0x00000001ff107424 */ /* 0x000fe200078e00ff */
[C---:B------:R-:W-:Y:S01]  /*1430*/  LOP3.LUT R10, R13.reuse, 0x800fffff, RZ, 0xc0, !PT ;  /* 0x800fffff0d0a7812 */ /* 0x040fe200078ec0ff */
[----:B------:R-:W-:Y:S01]  /*1440*/  IMAD.MOV.U32 R26, RZ, RZ, 0x1ca00000 ;  /* 0x1ca00000ff1a7424 */ /* 0x000fe200078e00ff */
[----:B------:R-:W-:Y:S01]  /*1450*/  LOP3.LUT R27, R13, 0x7ff00000, RZ, 0xc0, !PT ;  /* 0x7ff000000d1b7812 */ /* 0x000fe200078ec0ff */
[----:B------:R-:W-:Y:S01]  /*1460*/  BSSY.RECONVERGENT B3, `(.L_x_145) ;  /* 0x0000046000037945 */ /* 0x000fe20003800200 */
[----:B------:R-:W-:Y:S02]  /*1470*/  LOP3.LUT R11, R10, 0x3ff00000, RZ, 0xfc, !PT ;  /* 0x3ff000000a0b7812 */ /* 0x000fe400078efcff */
[----:B------:R-:W-:Y:S02]  /*1480*/  MOV R10, R12 ;  /* 0x0000000c000a7202 */ /* 0x000fe40000000f00 */
[----:B------:R-:W-:-:S03]  /*1490*/  ISETP.LE.U32.AND P1, PT, R27, 0x40000000, PT ;  /* 0x400000001b00780c */ /* 0x000fc60003f23070 */
[----:B------:R-:W-:-:S06]  /*14a0*/  @!P0 DMUL R10, R12, 8.98846567431157953865e+307 ;  /* 0x7fe000000c0a8828 */ /* 0x000fcc0000000000 */
[----:B------:R-:W0:Y:S04]  /*14b0*/  MUFU.RCP64H R17, R11 ;  /* 0x0000000b00117308 */ /* 0x000e280000001800 */
[----:B------:R-:W-:Y:S01]  /*14c0*/  @!P0 LOP3.LUT R27, R11, 0x7ff00000, RZ, 0xc0, !PT ;  /* 0x7ff000000b1b8812 */ /* 0x000fe200078ec0ff */
[----:B0-----:R-:W-:-:S08]  /*14d0*/  DFMA R14, R16, -R10, 1 ;  /* 0x3ff00000100e742b */ /* 0x001fd0000000080a */
[----:B------:R-:W-:-:S08]  /*14e0*/  DFMA R14, R14, R14, R14 ;  /* 0x0000000e0e0e722b */ /* 0x000fd0000000000e */
[----:B------:R-:W-:Y:S01]  /*14f0*/  DFMA R14, R16, R14, R16 ;  /* 0x0000000e100e722b */ /* 0x000fe20000000010 */
[----:B------:R-:W-:-:S07]  /*1500*/  SEL R16, R26, 0x63400000, !P1 ;  /* 0x634000001a107807 */ /* 0x000fce0004800000 */
[----:B------:R-:W-:-:S08]  /*1510*/  DFMA R20, R14, -R10, 1 ;  /* 0x3ff000000e14742b */ /* 0x000fd0000000080a */
[----:B------:R-:W-:Y:S01]  /*1520*/  DFMA R20, R14, R20, R14 ;  /* 0x000000140e14722b */ /* 0x000fe2000000000e */
[----:B------:R-:W-:Y:S01]  /*1530*/  LOP3.LUT R15, R16, 0x80000, RZ, 0xfc, !PT ;  /* 0x00080000100f7812 */ /* 0x000fe200078efcff */
[----:B------:R-:W-:-:S06]  /*1540*/  IMAD.MOV.U32 R14, RZ, RZ, RZ ;  /* 0x000000ffff0e7224 */ /* 0x000fcc00078e00ff */
[----:B------:R-:W-:-:S08]  /*1550*/  DMUL R16, R20, R14 ;  /* 0x0000000e14107228 */ /* 0x000fd00000000000 */
[----:B------:R-:W-:-:S08]  /*1560*/  DFMA R18, R16, -R10, R14 ;  /* 0x8000000a1012722b */ /* 0x000fd0000000000e */
[----:B------:R-:W-:Y:S01]  /*1570*/  DFMA R16, R20, R18, R16 ;  /* 0x000000121410722b */ /* 0x000fe20000000010 */
[----:B------:R-:W-:-:S05]  /*1580*/  IMAD.MOV.U32 R18, RZ, RZ, 0x40000000 ;  /* 0x40000000ff127424 */ /* 0x000fca00078e00ff */
[----:B------:R-:W-:-:S04]  /*1590*/  IADD3 R19, PT, PT, R18, -0x1, RZ ;  /* 0xffffffff12137810 */ /* 0x000fc80007ffe0ff */
[----:B------:R-:W-:Y:S01]  /*15a0*/  ISETP.GT.U32.AND P0, PT, R19, 0x7feffffe, PT ;  /* 0x7feffffe1300780c */ /* 0x000fe20003f04070 */
[----:B------:R-:W-:-:S05]  /*15b0*/  VIADD R19, R27, 0xffffffff ;  /* 0xffffffff1b137836 */ /* 0x000fca0000000000 */
[----:B------:R-:W-:-:S13]  /*15c0*/  ISETP.GT.U32.OR P0, PT, R19, 0x7feffffe, P0 ;  /* 0x7feffffe1300780c */ /* 0x000fda0000704470 */
[----:B------:R-:W-:Y:S05]  /*15d0*/  @P0 BRA `(.L_x_146) ;  /* 0x0000000000740947 */ /* 0x000fea0003800000 */
[----:B------:R-:W-:Y:S01]  /*15e0*/  LOP3.LUT R20, R13, 0x7ff00000, RZ, 0xc0, !PT ;  /* 0x7ff000000d147812 */ /* 0x000fe200078ec0ff */
[----:B------:R-:W-:-:S03]  /*15f0*/  IMAD.MOV.U32 R18, RZ, RZ, 0x40000000 ;  /* 0x40000000ff127424 */ /* 0x000fc600078e00ff */
[----:B------:R-:W-:Y:S01]  /*1600*/  ISETP.LE.U32.AND P0, PT, R20, 0x40000000, PT ;  /* 0x400000001400780c */ /* 0x000fe20003f03070 */
[----:B------:R-:W-:-:S05]  /*1610*/  IMAD.MOV R19, RZ, RZ, -R20 ;  /* 0x000000ffff137224 */ /* 0x000fca00078e0a14 */
[----:B------:R-:W-:Y:S02]  /*1620*/  VIADDMNMX R18, R19, R18, 0xb9600000, !PT ;  /* 0xb960000013127446 */ /* 0x000fe40007800112 */
[----:B------:R-:W-:Y:S02]  /*1630*/  SEL R19, R26, 0x63400000, !P0 ;  /* 0x634000001a137807 */ /* 0x000fe40004000000 */
[----:B------:R-:W-:-:S05]  /*1640*/  VIMNMX R18, PT, PT, R18, 0x46a00000, PT ;  /* 0x46a0000012127848 */ /* 0x000fca0003fe0100 */
[----:B------:R-:W-:Y:S02]  /*1650*/  IMAD.IADD R26, R18, 0x1, -R19 ;  /* 0x00000001121a7824 */ /* 0x000fe400078e0a13 */
[----:B------:R-:W-:-:S03]  /*1660*/  IMAD.MOV.U32 R18, RZ, RZ, RZ ;  /* 0x000000ffff127224 */ /* 0x000fc600078e00ff */
[----:B------:R-:W-:-:S06]  /*1670*/  IADD3 R19, PT, PT, R26, 0x7fe00000, RZ ;  /* 0x7fe000001a137810 */ /* 0x000fcc0007ffe0ff */
        /* <DEDUP_REMOVED lines=9> */
[----:B------:R-:W-:Y:S02]  /*1710*/  IMAD.MOV R11, RZ, RZ, -R26 ;  /* 0x000000ffff0b7224 */ /* 0x000fe400078e0a1a */
[----:B------:R-:W-:-:S06]  /*1720*/  IMAD.MOV.U32 R10, RZ, RZ, RZ ;  /* 0x000000ffff0a7224 */ /* 0x000fcc00078e00ff */
[----:B------:R-:W-:Y:S02]  /*1730*/  DFMA R10, R20, -R10, R16 ;  /* 0x8000000a140a722b */ /* 0x000fe40000000010 */
[----:B------:R-:W-:-:S04]  /*1740*/  DMUL.RP R16, R16, R18 ;  /* 0x0000001210107228 */ /* 0x000fc80000008000 */
[----:B------:R-:W-:-:S04]  /*1750*/  IADD3 R10, PT, PT, -R26, -0x43300000, RZ ;  /* 0xbcd000001a0a7810 */ /* 0x000fc80007ffe1ff */
[----:B------:R-:W-:Y:S02]  /*1760*/  FSETP.NEU.AND P0, PT, |R11|, R10, PT ;  /* 0x0000000a0b00720b */ /* 0x000fe40003f0d200 */
[----:B------:R-:W-:Y:S02]  /*1770*/  LOP3.LUT R13, R17, R13, RZ, 0x3c, !PT ;  /* 0x0000000d110d7212 */ /* 0x000fe400078e3cff */
[----:B------:R-:W-:Y:S02]  /*1780*/  FSEL R20, R16, R20, !P0 ;  /* 0x0000001410147208 */ /* 0x000fe40004000000 */
[----:B------:R-:W-:Y:S01]  /*1790*/  FSEL R21, R13, R21, !P0 ;  /* 0x000000150d157208 */ /* 0x000fe20004000000 */
[----:B------:R-:W-:Y:S06]  /*17a0*/  BRA `(.L_x_147) ;  /* 0x0000000000447947 */ /* 0x000fec0003800000 */
.L_x_146:
[----:B------:R-:W-:-:S14]  /*17b0*/  DSETP.NAN.AND P0, PT, R12, R12, PT ;  /* 0x0000000c0c00722a */ /* 0x000fdc0003f08000 */
[----:B------:R-:W-:Y:S05]  /*17c0*/  @P0 BRA `(.L_x_148) ;  /* 0x0000000000340947 */ /* 0x000fea0003800000 */
[----:B------:R-:W-:Y:S01]  /*17d0*/  ISETP.NE.AND P0, PT, R18, R27, PT ;  /* 0x0000001b1200720c */ /* 0x000fe20003f05270 */
[----:B------:R-:W-:Y:S01]  /*17e0*/  IMAD.MOV.U32 R21, RZ, RZ, -0x80000 ;  /* 0xfff80000ff157424 */ /* 0x000fe200078e00ff */
[----:B------:R-:W-:-:S11]  /*17f0*/  MOV R20, 0x0 ;  /* 0x0000000000147802 */ /* 0x000fd60000000f00 */
[----:B------:R-:W-:Y:S05]  /*1800*/  @!P0 BRA `(.L_x_147) ;  /* 0x00000000002c8947 */ /* 0x000fea0003800000 */
[----:B------:R-:W-:Y:S02]  /*1810*/  ISETP.NE.AND P0, PT, R18, 0x7ff00000, PT ;  /* 0x7ff000001200780c */ /* 0x000fe40003f05270 */
[----:B------:R-:W-:Y:S02]  /*1820*/  LOP3.LUT R12, R13, 0x40080000, RZ, 0x3c, !PT ;  /* 0x400800000d0c7812 */ /* 0x000fe400078e3cff */
[----:B------:R-:W-:Y:S02]  /*1830*/  ISETP.EQ.OR P0, PT, R27, RZ, !P0 ;  /* 0x000000ff1b00720c */ /* 0x000fe40004702670 */
[----:B------:R-:W-:-:S11]  /*1840*/  LOP3.LUT R21, R12, 0x80000000, RZ, 0xc0, !PT ;  /* 0x800000000c157812 */ /* 0x000fd600078ec0ff */
[----:B------:R-:W-:Y:S01]  /*1850*/  @P0 LOP3.LUT R10, R21, 0x7ff00000, RZ, 0xfc, !PT ;  /* 0x7ff00000150a0812 */ /* 0x000fe200078efcff */
[----:B------:R-:W-:Y:S02]  /*1860*/  @!P0 IMAD.MOV.U32 R20, RZ, RZ, RZ ;  /* 0x000000ffff148224 */ /* 0x000fe400078e00ff */
[----:B------:R-:W-:Y:S02]  /*1870*/  @P0 IMAD.MOV.U32 R20, RZ, RZ, RZ ;  /* 0x000000ffff140224 */ /* 0x000fe400078e00ff */
[----:B------:R-:W-:Y:S01]  /*1880*/  @P0 IMAD.MOV.U32 R21, RZ, RZ, R10 ;  /* 0x000000ffff150224 */ /* 0x000fe200078e000a */
[----:B------:R-:W-:Y:S06]  /*1890*/  BRA `(.L_x_147) ;  /* 0x0000000000087947 */ /* 0x000fec0003800000 */
.L_x_148:
[----:B------:R-:W-:Y:S02]  /*18a0*/  LOP3.LUT R21, R13, 0x80000, RZ, 0xfc, !PT ;  /* 0x000800000d157812 */ /* 0x000fe400078efcff */
[----:B------:R-:W-:-:S07]  /*18b0*/  MOV R20, R12 ;  /* 0x0000000c00147202 */ /* 0x000fce0000000f00 */
.L_x_147:
[----:B------:R-:W-:Y:S05]  /*18c0*/  BSYNC.RECONVERGENT B3 ;  /* 0x0000000000037941 */ /* 0x000fea0003800200 */
.L_x_145:
[----:B------:R-:W-:Y:S02]  /*18d0*/  IMAD.MOV.U32 R10, RZ, RZ, R0 ;  /* 0x000000ffff0a7224 */ /* 0x000fe400078e0000 */
[----:B------:R-:W-:-:S04]  /*18e0*/  IMAD.MOV.U32 R11, RZ, RZ, 0x0 ;  /* 0x00000000ff0b7424 */ /* 0x000fc800078e00ff */
[----:B------:R-:W-:Y:S05]  /*18f0*/  RET.REL.NODEC R10 `(_Z11calPositionPiPsPf) ;  /* 0xffffffe40ac07950 */ /* 0x000fea0003c3ffff */
.L_x_149:
        /* <DEDUP_REMOVED lines=16> */
.L_x_153:


//--------------------- .nv.shared.reserved.0     --------------------------
	.section	.nv.shared.reserved.0,"aw",@nobits
	.weak		__nv_reservedSMEM_offset_0_alias
	.size		__nv_reservedSMEM_offset_0_alias, 0, 64
	.other		__nv_reservedSMEM_offset_0_alias,@"STO_CUDA_RESERVED_SHARED STV_DEFAULT"
__nv_reservedSMEM_offset_0_alias:
	.zero		0
	.zero		64


//--------------------- .nv.constant0._Z11mutationBayPsPiS0_ --------------------------
	.section	.nv.constant0._Z11mutationBayPsPiS0_,"a",@progbits
	.sectionflags	@""
	.align	4
.nv.constant0._Z11mutationBayPsPiS0_:
	.zero		920


//--------------------- .nv.constant0._Z8mutationPiS_S_S_ --------------------------
	.section	.nv.constant0._Z8mutationPiS_S_S_,"a",@progbits
	.sectionflags	@""
	.align	4
.nv.constant0._Z8mutationPiS_S_S_:
	.zero		928


//--------------------- .nv.constant0._Z9crossOverPfPiPsS0_S1_S0_S0_S0_S0_S0_S0_S0_S_ --------------------------
	.section	.nv.constant0._Z9crossOverPfPiPsS0_S1_S0_S0_S0_S0_S0_S0_S0_S_,"a",@progbits
	.sectionflags	@""
	.align	4
.nv.constant0._Z9crossOverPfPiPsS0_S1_S0_S0_S0_S0_S0_S0_S0_S_:
	.zero		1000


//--------------------- .nv.constant0._Z14calProbabilityPfS_S_ --------------------------
	.section	.nv.constant0._Z14calProbabilityPfS_S_,"a",@progbits
	.sectionflags	@""
	.align	4
.nv.constant0._Z14calProbabilityPfS_S_:
	.zero		920


//--------------------- .nv.constant0._Z5calOFPfS_S_ --------------------------
	.section	.nv.constant0._Z5calOFPfS_S_,"a",@progbits
	.sectionflags	@""
	.align	4
.nv.constant0._Z5calOFPfS_S_:
	.zero		920


//--------------------- .nv.constant0._Z12calTotalcostPfPiS_ --------------------------
	.section	.nv.constant0._Z12calTotalcostPfPiS_,"a",@progbits
	.sectionflags	@""
	.align	4
.nv.constant0._Z12calTotalcostPfPiS_:
	.zero		920


//--------------------- .nv.constant0._Z11calDistancePiPfS0_ --------------------------
	.section	.nv.constant0._Z11calDistancePiPfS0_,"a",@progbits
	.sectionflags	@""
	.align	4
.nv.constant0._Z11calDistancePiPfS0_:
	.zero		920


//--------------------- .nv.constant0._Z11calPositionPiPsPf --------------------------
	.section	.nv.constant0._Z11calPositionPiPsPf,"a",@progbits
	.sectionflags	@""
	.align	4
.nv.constant0._Z11calPositionPiPsPf:
	.zero		920


//--------------------- SYMBOLS --------------------------

	.type		.nv.reservedSmem.offset0,@object
	.size		.nv.reservedSmem.offset0,0x4
